//
// Generated by NVIDIA NVVM Compiler
//
// Compiler Build ID: CL-36424714
// Cuda compilation tools, release 13.0, V13.0.88
// Based on NVVM 20.0.0
//

.version 9.0
.target sm_100
.address_size 64

	// .globl	_Z15mineBlockKernelPKcmPjPhj
.const .align 4 .b8 k[256] = {152, 47, 138, 66, 145, 68, 55, 113, 207, 251, 192, 181, 165, 219, 181, 233, 91, 194, 86, 57, 241, 17, 241, 89, 164, 130, 63, 146, 213, 94, 28, 171, 152, 170, 7, 216, 1, 91, 131, 18, 190, 133, 49, 36, 195, 125, 12, 85, 116, 93, 190, 114, 254, 177, 222, 128, 167, 6, 220, 155, 116, 241, 155, 193, 193, 105, 155, 228, 134, 71, 190, 239, 198, 157, 193, 15, 204, 161, 12, 36, 111, 44, 233, 45, 170, 132, 116, 74, 220, 169, 176, 92, 218, 136, 249, 118, 82, 81, 62, 152, 109, 198, 49, 168, 200, 39, 3, 176, 199, 127, 89, 191, 243, 11, 224, 198, 71, 145, 167, 213, 81, 99, 202, 6, 103, 41, 41, 20, 133, 10, 183, 39, 56, 33, 27, 46, 252, 109, 44, 77, 19, 13, 56, 83, 84, 115, 10, 101, 187, 10, 106, 118, 46, 201, 194, 129, 133, 44, 114, 146, 161, 232, 191, 162, 75, 102, 26, 168, 112, 139, 75, 194, 163, 81, 108, 199, 25, 232, 146, 209, 36, 6, 153, 214, 133, 53, 14, 244, 112, 160, 106, 16, 22, 193, 164, 25, 8, 108, 55, 30, 76, 119, 72, 39, 181, 188, 176, 52, 179, 12, 28, 57, 74, 170, 216, 78, 79, 202, 156, 91, 243, 111, 46, 104, 238, 130, 143, 116, 111, 99, 165, 120, 20, 120, 200, 132, 8, 2, 199, 140, 250, 255, 190, 144, 235, 108, 80, 164, 247, 163, 249, 190, 242, 120, 113, 198};
.global .align 1 .u8 found;

.visible .entry _Z15mineBlockKernelPKcmPjPhj(
	.param .u64 .ptr .align 1 _Z15mineBlockKernelPKcmPjPhj_param_0,
	.param .u64 _Z15mineBlockKernelPKcmPjPhj_param_1,
	.param .u64 .ptr .align 1 _Z15mineBlockKernelPKcmPjPhj_param_2,
	.param .u64 .ptr .align 1 _Z15mineBlockKernelPKcmPjPhj_param_3,
	.param .u32 _Z15mineBlockKernelPKcmPjPhj_param_4
)
{
	.local .align 16 .b8 	__local_depot0[416];
	.reg .b64 	%SP;
	.reg .b64 	%SPL;
	.reg .pred 	%p<22>;
	.reg .b16 	%rs<73>;
	.reg .b32 	%r<893>;
	.reg .b64 	%rd<79>;

	mov.u64 	%SPL, __local_depot0;
	ld.param.u64 	%rd25, [_Z15mineBlockKernelPKcmPjPhj_param_0];
	ld.param.u64 	%rd26, [_Z15mineBlockKernelPKcmPjPhj_param_1];
	ld.param.u32 	%r65, [_Z15mineBlockKernelPKcmPjPhj_param_4];
	add.u64 	%rd1, %SPL, 0;
	add.u64 	%rd2, %SPL, 0;
	add.u64 	%rd3, %SPL, 256;
	add.u64 	%rd4, %SPL, 320;
	add.u64 	%rd5, %SPL, 352;
	mov.u32 	%r66, %ctaid.x;
	mov.u32 	%r1, %ntid.x;
	mov.u32 	%r67, %tid.x;
	mad.lo.s32 	%r2, %r66, %r1, %r67;
	mov.b64 	%rd72, 0;
$L__BB0_1:
	add.s64 	%rd35, %rd5, %rd72;
	mov.b16 	%rs1, 0;
	st.local.u8 	[%rd35], %rs1;
	add.s64 	%rd7, %rd72, 1;
	setp.lt.u64 	%p1, %rd72, 63;
	mov.u64 	%rd72, %rd7;
	@%p1 bra 	$L__BB0_1;
	min.u64 	%rd8, %rd26, 64;
	setp.eq.s64 	%p2, %rd26, 0;
	@%p2 bra 	$L__BB0_5;
	cvta.to.global.u64 	%rd9, %rd25;
	mov.b64 	%rd73, 0;
$L__BB0_4:
	add.s64 	%rd37, %rd9, %rd73;
	ld.global.u8 	%rs2, [%rd37];
	add.s64 	%rd38, %rd5, %rd73;
	st.local.u8 	[%rd38], %rs2;
	add.s64 	%rd73, %rd73, 1;
	setp.lt.u64 	%p3, %rd73, %rd8;
	@%p3 bra 	$L__BB0_4;
$L__BB0_5:
	ld.global.u8 	%rs3, [found];
	setp.ne.s16 	%p4, %rs3, 0;
	setp.eq.s32 	%p5, %r2, -1;
	or.pred  	%p6, %p4, %p5;
	@%p6 bra 	$L__BB0_32;
	add.s64 	%rd12, %rd5, %rd8;
	add.s64 	%rd13, %rd8, 4;
	mov.u32 	%r68, %nctaid.x;
	mul.lo.s32 	%r3, %r68, %r1;
	mov.u32 	%r862, %r2;
$L__BB0_7:
	setp.lt.u64 	%p7, %rd26, 60;
	st.local.u8 	[%rd12], %r862;
	shr.u32 	%r77, %r862, 24;
	st.local.u8 	[%rd12+3], %r77;
	shr.u32 	%r78, %r862, 16;
	st.local.u8 	[%rd12+2], %r78;
	shr.u32 	%r79, %r862, 8;
	st.local.u8 	[%rd12+1], %r79;
	mov.b64 	%rd75, 0;
	mov.b32 	%r880, 1779033703;
	mov.b32 	%r879, -1150833019;
	mov.b32 	%r878, 1013904242;
	mov.b32 	%r877, -1521486534;
	mov.b32 	%r876, 1359893119;
	mov.b32 	%r875, -1694144372;
	mov.b32 	%r874, 528734635;
	mov.b32 	%r873, 1541459225;
	@%p7 bra 	$L__BB0_15;
	mov.b64 	%rd74, 0;
$L__BB0_9:
	add.s64 	%rd41, %rd5, %rd74;
	ld.local.u8 	%rs4, [%rd41];
	add.s64 	%rd42, %rd3, %rd74;
	st.local.u8 	[%rd42], %rs4;
	add.s64 	%rd15, %rd74, 1;
	setp.lt.u64 	%p8, %rd74, 63;
	mov.u64 	%rd74, %rd15;
	@%p8 bra 	$L__BB0_9;
	ld.local.v4.b32 	{%r81, %r82, %r83, %r84}, [%rd3];
	bfe.u32 	%r85, %r84, 16, 8;
	cvt.u16.u32 	%rs5, %r85;
	bfe.u32 	%r86, %r84, 8, 8;
	bfe.u32 	%r87, %r84, 0, 8;
	bfe.u32 	%r88, %r83, 16, 8;
	cvt.u16.u32 	%rs6, %r88;
	bfe.u32 	%r89, %r83, 8, 8;
	bfe.u32 	%r90, %r83, 0, 8;
	bfe.u32 	%r91, %r82, 16, 8;
	cvt.u16.u32 	%rs7, %r91;
	bfe.u32 	%r92, %r82, 8, 8;
	bfe.u32 	%r93, %r82, 0, 8;
	bfe.u32 	%r94, %r81, 16, 8;
	cvt.u16.u32 	%rs8, %r94;
	bfe.u32 	%r95, %r81, 8, 8;
	bfe.u32 	%r96, %r81, 0, 8;
	shl.b32 	%r97, %r96, 24;
	shl.b32 	%r98, %r95, 16;
	and.b32  	%r99, %r98, 16711680;
	or.b32  	%r100, %r99, %r97;
	and.b16  	%rs9, %rs8, 255;
	mul.wide.u16 	%r101, %rs9, 256;
	or.b32  	%r102, %r100, %r101;
	bfe.u32 	%r103, %r81, 24, 8;
	or.b32  	%r104, %r102, %r103;
	shl.b32 	%r105, %r93, 24;
	shl.b32 	%r106, %r92, 16;
	and.b32  	%r107, %r106, 16711680;
	or.b32  	%r108, %r107, %r105;
	and.b16  	%rs10, %rs7, 255;
	mul.wide.u16 	%r109, %rs10, 256;
	or.b32  	%r110, %r108, %r109;
	bfe.u32 	%r111, %r82, 24, 8;
	or.b32  	%r112, %r110, %r111;
	shl.b32 	%r113, %r90, 24;
	shl.b32 	%r114, %r89, 16;
	and.b32  	%r115, %r114, 16711680;
	or.b32  	%r116, %r115, %r113;
	and.b16  	%rs11, %rs6, 255;
	mul.wide.u16 	%r117, %rs11, 256;
	or.b32  	%r118, %r116, %r117;
	bfe.u32 	%r119, %r83, 24, 8;
	or.b32  	%r120, %r118, %r119;
	shl.b32 	%r121, %r87, 24;
	shl.b32 	%r122, %r86, 16;
	and.b32  	%r123, %r122, 16711680;
	or.b32  	%r124, %r123, %r121;
	and.b16  	%rs12, %rs5, 255;
	mul.wide.u16 	%r125, %rs12, 256;
	or.b32  	%r126, %r124, %r125;
	bfe.u32 	%r127, %r84, 24, 8;
	or.b32  	%r128, %r126, %r127;
	st.local.v4.u32 	[%rd2], {%r104, %r112, %r120, %r128};
	ld.local.v4.b32 	{%r129, %r130, %r131, %r132}, [%rd3+16];
	bfe.u32 	%r133, %r132, 16, 8;
	cvt.u16.u32 	%rs13, %r133;
	bfe.u32 	%r134, %r132, 8, 8;
	bfe.u32 	%r135, %r132, 0, 8;
	bfe.u32 	%r136, %r131, 16, 8;
	cvt.u16.u32 	%rs14, %r136;
	bfe.u32 	%r137, %r131, 8, 8;
	bfe.u32 	%r138, %r131, 0, 8;
	bfe.u32 	%r139, %r130, 16, 8;
	cvt.u16.u32 	%rs15, %r139;
	bfe.u32 	%r140, %r130, 8, 8;
	bfe.u32 	%r141, %r130, 0, 8;
	bfe.u32 	%r142, %r129, 16, 8;
	cvt.u16.u32 	%rs16, %r142;
	bfe.u32 	%r143, %r129, 8, 8;
	bfe.u32 	%r144, %r129, 0, 8;
	shl.b32 	%r145, %r144, 24;
	shl.b32 	%r146, %r143, 16;
	and.b32  	%r147, %r146, 16711680;
	or.b32  	%r148, %r147, %r145;
	and.b16  	%rs17, %rs16, 255;
	mul.wide.u16 	%r149, %rs17, 256;
	or.b32  	%r150, %r148, %r149;
	bfe.u32 	%r151, %r129, 24, 8;
	or.b32  	%r152, %r150, %r151;
	shl.b32 	%r153, %r141, 24;
	shl.b32 	%r154, %r140, 16;
	and.b32  	%r155, %r154, 16711680;
	or.b32  	%r156, %r155, %r153;
	and.b16  	%rs18, %rs15, 255;
	mul.wide.u16 	%r157, %rs18, 256;
	or.b32  	%r158, %r156, %r157;
	bfe.u32 	%r159, %r130, 24, 8;
	or.b32  	%r160, %r158, %r159;
	shl.b32 	%r161, %r138, 24;
	shl.b32 	%r162, %r137, 16;
	and.b32  	%r163, %r162, 16711680;
	or.b32  	%r164, %r163, %r161;
	and.b16  	%rs19, %rs14, 255;
	mul.wide.u16 	%r165, %rs19, 256;
	or.b32  	%r166, %r164, %r165;
	bfe.u32 	%r167, %r131, 24, 8;
	or.b32  	%r168, %r166, %r167;
	shl.b32 	%r169, %r135, 24;
	shl.b32 	%r170, %r134, 16;
	and.b32  	%r171, %r170, 16711680;
	or.b32  	%r172, %r171, %r169;
	and.b16  	%rs20, %rs13, 255;
	mul.wide.u16 	%r173, %rs20, 256;
	or.b32  	%r174, %r172, %r173;
	bfe.u32 	%r175, %r132, 24, 8;
	or.b32  	%r176, %r174, %r175;
	st.local.v4.u32 	[%rd2+16], {%r152, %r160, %r168, %r176};
	ld.local.v4.b32 	{%r177, %r178, %r179, %r180}, [%rd3+32];
	bfe.u32 	%r181, %r180, 16, 8;
	cvt.u16.u32 	%rs21, %r181;
	bfe.u32 	%r182, %r180, 8, 8;
	bfe.u32 	%r183, %r180, 0, 8;
	bfe.u32 	%r184, %r179, 16, 8;
	cvt.u16.u32 	%rs22, %r184;
	bfe.u32 	%r185, %r179, 8, 8;
	bfe.u32 	%r186, %r179, 0, 8;
	bfe.u32 	%r187, %r178, 16, 8;
	cvt.u16.u32 	%rs23, %r187;
	bfe.u32 	%r188, %r178, 8, 8;
	bfe.u32 	%r189, %r178, 0, 8;
	bfe.u32 	%r190, %r177, 16, 8;
	cvt.u16.u32 	%rs24, %r190;
	bfe.u32 	%r191, %r177, 8, 8;
	bfe.u32 	%r192, %r177, 0, 8;
	shl.b32 	%r193, %r192, 24;
	shl.b32 	%r194, %r191, 16;
	and.b32  	%r195, %r194, 16711680;
	or.b32  	%r196, %r195, %r193;
	and.b16  	%rs25, %rs24, 255;
	mul.wide.u16 	%r197, %rs25, 256;
	or.b32  	%r198, %r196, %r197;
	bfe.u32 	%r199, %r177, 24, 8;
	or.b32  	%r200, %r198, %r199;
	shl.b32 	%r201, %r189, 24;
	shl.b32 	%r202, %r188, 16;
	and.b32  	%r203, %r202, 16711680;
	or.b32  	%r204, %r203, %r201;
	and.b16  	%rs26, %rs23, 255;
	mul.wide.u16 	%r205, %rs26, 256;
	or.b32  	%r206, %r204, %r205;
	bfe.u32 	%r207, %r178, 24, 8;
	or.b32  	%r208, %r206, %r207;
	shl.b32 	%r209, %r186, 24;
	shl.b32 	%r210, %r185, 16;
	and.b32  	%r211, %r210, 16711680;
	or.b32  	%r212, %r211, %r209;
	and.b16  	%rs27, %rs22, 255;
	mul.wide.u16 	%r213, %rs27, 256;
	or.b32  	%r214, %r212, %r213;
	bfe.u32 	%r215, %r179, 24, 8;
	or.b32  	%r216, %r214, %r215;
	shl.b32 	%r217, %r183, 24;
	shl.b32 	%r218, %r182, 16;
	and.b32  	%r219, %r218, 16711680;
	or.b32  	%r220, %r219, %r217;
	and.b16  	%rs28, %rs21, 255;
	mul.wide.u16 	%r221, %rs28, 256;
	or.b32  	%r222, %r220, %r221;
	bfe.u32 	%r223, %r180, 24, 8;
	or.b32  	%r224, %r222, %r223;
	st.local.v4.u32 	[%rd2+32], {%r200, %r208, %r216, %r224};
	ld.local.v4.b32 	{%r225, %r226, %r227, %r228}, [%rd3+48];
	bfe.u32 	%r229, %r228, 16, 8;
	cvt.u16.u32 	%rs29, %r229;
	bfe.u32 	%r230, %r228, 8, 8;
	bfe.u32 	%r231, %r228, 0, 8;
	bfe.u32 	%r232, %r227, 16, 8;
	cvt.u16.u32 	%rs30, %r232;
	bfe.u32 	%r233, %r227, 8, 8;
	bfe.u32 	%r234, %r227, 0, 8;
	bfe.u32 	%r235, %r226, 16, 8;
	cvt.u16.u32 	%rs31, %r235;
	bfe.u32 	%r236, %r226, 8, 8;
	bfe.u32 	%r237, %r226, 0, 8;
	bfe.u32 	%r238, %r225, 16, 8;
	cvt.u16.u32 	%rs32, %r238;
	bfe.u32 	%r239, %r225, 8, 8;
	bfe.u32 	%r240, %r225, 0, 8;
	shl.b32 	%r241, %r240, 24;
	shl.b32 	%r242, %r239, 16;
	and.b32  	%r243, %r242, 16711680;
	or.b32  	%r244, %r243, %r241;
	and.b16  	%rs33, %rs32, 255;
	mul.wide.u16 	%r245, %rs33, 256;
	or.b32  	%r246, %r244, %r245;
	bfe.u32 	%r247, %r225, 24, 8;
	or.b32  	%r248, %r246, %r247;
	shl.b32 	%r249, %r237, 24;
	shl.b32 	%r250, %r236, 16;
	and.b32  	%r251, %r250, 16711680;
	or.b32  	%r252, %r251, %r249;
	and.b16  	%rs34, %rs31, 255;
	mul.wide.u16 	%r253, %rs34, 256;
	or.b32  	%r254, %r252, %r253;
	bfe.u32 	%r255, %r226, 24, 8;
	or.b32  	%r256, %r254, %r255;
	shl.b32 	%r257, %r234, 24;
	shl.b32 	%r258, %r233, 16;
	and.b32  	%r259, %r258, 16711680;
	or.b32  	%r260, %r259, %r257;
	and.b16  	%rs35, %rs30, 255;
	mul.wide.u16 	%r261, %rs35, 256;
	or.b32  	%r262, %r260, %r261;
	bfe.u32 	%r263, %r227, 24, 8;
	or.b32  	%r264, %r262, %r263;
	shl.b32 	%r265, %r231, 24;
	shl.b32 	%r266, %r230, 16;
	and.b32  	%r267, %r266, 16711680;
	or.b32  	%r268, %r267, %r265;
	and.b16  	%rs36, %rs29, 255;
	mul.wide.u16 	%r269, %rs36, 256;
	or.b32  	%r270, %r268, %r269;
	bfe.u32 	%r271, %r228, 24, 8;
	or.b32  	%r272, %r270, %r271;
	st.local.v4.u32 	[%rd2+48], {%r248, %r256, %r264, %r272};
	mov.b32 	%r863, 16;
$L__BB0_11:
	mul.wide.u32 	%rd43, %r863, 4;
	add.s64 	%rd44, %rd2, %rd43;
	ld.local.v4.u32 	{%r273, %r274, %r275, %r276}, [%rd44+-64];
	mov.b64 	%rd45, {%r275, %r276};
	shf.l.wrap.b32 	%r277, %r274, %r274, 25;
	shf.l.wrap.b32 	%r278, %r274, %r274, 14;
	xor.b32  	%r279, %r277, %r278;
	shr.u32 	%r280, %r274, 3;
	ld.local.u32 	%r281, [%rd44+-28];
	add.s32 	%r282, %r280, %r281;
	ld.local.v2.u32 	{%r283, %r284}, [%rd44+-8];
	shf.l.wrap.b32 	%r285, %r283, %r283, 15;
	add.s32 	%r286, %r282, %r285;
	shf.l.wrap.b32 	%r287, %r283, %r283, 13;
	shr.u32 	%r288, %r283, 10;
	add.s32 	%r289, %r288, %r273;
	xor.b32  	%r290, %r279, %r287;
	xor.b32  	%r291, %r290, %r286;
	xor.b32  	%r292, %r291, %r289;
	shf.l.wrap.b32 	%r293, %r275, %r275, 25;
	shf.l.wrap.b32 	%r294, %r275, %r275, 14;
	xor.b32  	%r295, %r293, %r294;
	shr.u32 	%r296, %r275, 3;
	ld.local.u32 	%r297, [%rd44+-24];
	add.s32 	%r298, %r296, %r297;
	shf.l.wrap.b32 	%r299, %r284, %r284, 15;
	add.s32 	%r300, %r298, %r299;
	shf.l.wrap.b32 	%r301, %r284, %r284, 13;
	shr.u32 	%r302, %r284, 10;
	add.s32 	%r303, %r302, %r274;
	xor.b32  	%r304, %r295, %r301;
	xor.b32  	%r305, %r304, %r300;
	xor.b32  	%r306, %r305, %r303;
	st.local.v2.u32 	[%rd44], {%r292, %r306};
	shf.l.wrap.b32 	%r307, %r276, %r276, 25;
	shf.l.wrap.b32 	%r308, %r276, %r276, 14;
	xor.b32  	%r309, %r307, %r308;
	shr.u32 	%r310, %r276, 3;
	ld.local.u32 	%r311, [%rd44+-20];
	add.s32 	%r312, %r310, %r311;
	shf.l.wrap.b32 	%r313, %r292, %r292, 15;
	add.s32 	%r314, %r312, %r313;
	shf.l.wrap.b32 	%r315, %r292, %r292, 13;
	shr.u32 	%r316, %r292, 10;
	add.s32 	%r317, %r316, %r275;
	xor.b32  	%r318, %r309, %r315;
	xor.b32  	%r319, %r318, %r314;
	xor.b32  	%r320, %r319, %r317;
	st.local.u32 	[%rd44+8], %r320;
	ld.local.u32 	%r321, [%rd44+-48];
	shf.l.wrap.b32 	%r322, %r321, %r321, 25;
	shf.l.wrap.b32 	%r323, %r321, %r321, 14;
	xor.b32  	%r324, %r322, %r323;
	shr.u32 	%r325, %r321, 3;
	ld.local.u32 	%r326, [%rd44+-16];
	add.s32 	%r327, %r325, %r326;
	shf.l.wrap.b32 	%r328, %r306, %r306, 15;
	add.s32 	%r329, %r327, %r328;
	shf.l.wrap.b32 	%r330, %r306, %r306, 13;
	shr.u32 	%r331, %r306, 10;
	{ .reg .b32 tmp; mov.b64 {tmp, %r332}, %rd45; }
	add.s32 	%r333, %r331, %r332;
	xor.b32  	%r334, %r324, %r330;
	xor.b32  	%r335, %r334, %r329;
	xor.b32  	%r336, %r335, %r333;
	st.local.u32 	[%rd44+12], %r336;
	add.s32 	%r863, %r863, 4;
	setp.ne.s32 	%p9, %r863, 64;
	@%p9 bra 	$L__BB0_11;
	mov.b32 	%r872, 1541459225;
	mov.b32 	%r871, 528734635;
	mov.b32 	%r870, -1694144372;
	mov.b32 	%r869, 1359893119;
	mov.b32 	%r868, -1521486534;
	mov.b32 	%r867, 1013904242;
	mov.b32 	%r866, -1150833019;
	mov.b32 	%r865, 1779033703;
	mov.b32 	%r864, 0;
$L__BB0_13:
	shf.l.wrap.b32 	%r346, %r869, %r869, 26;
	shf.l.wrap.b32 	%r347, %r869, %r869, 21;
	xor.b32  	%r348, %r346, %r347;
	shf.l.wrap.b32 	%r349, %r869, %r869, 7;
	xor.b32  	%r350, %r348, %r349;
	and.b32  	%r351, %r869, %r870;
	not.b32 	%r352, %r869;
	and.b32  	%r353, %r871, %r352;
	or.b32  	%r354, %r351, %r353;
	mul.wide.u32 	%rd46, %r864, 4;
	mov.u64 	%rd47, k;
	add.s64 	%rd48, %rd47, %rd46;
	ld.const.u32 	%r355, [%rd48];
	add.s64 	%rd49, %rd2, %rd46;
	ld.local.v4.u32 	{%r356, %r357, %r358, %r359}, [%rd49];
	add.s32 	%r360, %r354, %r872;
	add.s32 	%r361, %r360, %r350;
	add.s32 	%r362, %r361, %r355;
	add.s32 	%r363, %r362, %r356;
	shf.l.wrap.b32 	%r364, %r865, %r865, 30;
	shf.l.wrap.b32 	%r365, %r865, %r865, 19;
	xor.b32  	%r366, %r364, %r365;
	shf.l.wrap.b32 	%r367, %r865, %r865, 10;
	xor.b32  	%r368, %r366, %r367;
	xor.b32  	%r369, %r866, %r867;
	and.b32  	%r370, %r865, %r369;
	and.b32  	%r371, %r866, %r867;
	xor.b32  	%r372, %r370, %r371;
	add.s32 	%r373, %r368, %r372;
	add.s32 	%r872, %r363, %r868;
	add.s32 	%r868, %r373, %r363;
	shf.l.wrap.b32 	%r374, %r872, %r872, 26;
	shf.l.wrap.b32 	%r375, %r872, %r872, 21;
	xor.b32  	%r376, %r374, %r375;
	shf.l.wrap.b32 	%r377, %r872, %r872, 7;
	xor.b32  	%r378, %r376, %r377;
	and.b32  	%r379, %r872, %r869;
	not.b32 	%r380, %r872;
	and.b32  	%r381, %r870, %r380;
	or.b32  	%r382, %r379, %r381;
	ld.const.u32 	%r383, [%rd48+4];
	add.s32 	%r384, %r382, %r871;
	add.s32 	%r385, %r384, %r378;
	add.s32 	%r386, %r385, %r383;
	add.s32 	%r387, %r386, %r357;
	shf.l.wrap.b32 	%r388, %r868, %r868, 30;
	shf.l.wrap.b32 	%r389, %r868, %r868, 19;
	xor.b32  	%r390, %r388, %r389;
	shf.l.wrap.b32 	%r391, %r868, %r868, 10;
	xor.b32  	%r392, %r390, %r391;
	xor.b32  	%r393, %r865, %r866;
	and.b32  	%r394, %r868, %r393;
	and.b32  	%r395, %r865, %r866;
	xor.b32  	%r396, %r394, %r395;
	add.s32 	%r397, %r392, %r396;
	add.s32 	%r871, %r387, %r867;
	add.s32 	%r867, %r397, %r387;
	shf.l.wrap.b32 	%r398, %r871, %r871, 26;
	shf.l.wrap.b32 	%r399, %r871, %r871, 21;
	xor.b32  	%r400, %r398, %r399;
	shf.l.wrap.b32 	%r401, %r871, %r871, 7;
	xor.b32  	%r402, %r400, %r401;
	and.b32  	%r403, %r871, %r872;
	not.b32 	%r404, %r871;
	and.b32  	%r405, %r869, %r404;
	or.b32  	%r406, %r403, %r405;
	ld.const.u32 	%r407, [%rd48+8];
	add.s32 	%r408, %r406, %r870;
	add.s32 	%r409, %r408, %r402;
	add.s32 	%r410, %r409, %r407;
	add.s32 	%r411, %r410, %r358;
	shf.l.wrap.b32 	%r412, %r867, %r867, 30;
	shf.l.wrap.b32 	%r413, %r867, %r867, 19;
	xor.b32  	%r414, %r412, %r413;
	shf.l.wrap.b32 	%r415, %r867, %r867, 10;
	xor.b32  	%r416, %r414, %r415;
	xor.b32  	%r417, %r868, %r865;
	and.b32  	%r418, %r867, %r417;
	and.b32  	%r419, %r868, %r865;
	xor.b32  	%r420, %r418, %r419;
	add.s32 	%r421, %r416, %r420;
	add.s32 	%r870, %r411, %r866;
	add.s32 	%r866, %r421, %r411;
	shf.l.wrap.b32 	%r422, %r870, %r870, 26;
	shf.l.wrap.b32 	%r423, %r870, %r870, 21;
	xor.b32  	%r424, %r422, %r423;
	shf.l.wrap.b32 	%r425, %r870, %r870, 7;
	xor.b32  	%r426, %r424, %r425;
	and.b32  	%r427, %r870, %r871;
	not.b32 	%r428, %r870;
	and.b32  	%r429, %r872, %r428;
	or.b32  	%r430, %r427, %r429;
	ld.const.u32 	%r431, [%rd48+12];
	add.s32 	%r432, %r430, %r869;
	add.s32 	%r433, %r432, %r426;
	add.s32 	%r434, %r433, %r431;
	add.s32 	%r435, %r434, %r359;
	shf.l.wrap.b32 	%r436, %r866, %r866, 30;
	shf.l.wrap.b32 	%r437, %r866, %r866, 19;
	xor.b32  	%r438, %r436, %r437;
	shf.l.wrap.b32 	%r439, %r866, %r866, 10;
	xor.b32  	%r440, %r438, %r439;
	xor.b32  	%r441, %r867, %r868;
	and.b32  	%r442, %r866, %r441;
	and.b32  	%r443, %r867, %r868;
	xor.b32  	%r444, %r442, %r443;
	add.s32 	%r445, %r440, %r444;
	add.s32 	%r869, %r435, %r865;
	add.s32 	%r865, %r445, %r435;
	add.s32 	%r864, %r864, 4;
	setp.ne.s32 	%p10, %r864, 64;
	@%p10 bra 	$L__BB0_13;
	add.s32 	%r873, %r872, 1541459225;
	add.s32 	%r874, %r871, 528734635;
	add.s32 	%r875, %r870, -1694144372;
	add.s32 	%r876, %r869, 1359893119;
	add.s32 	%r877, %r868, -1521486534;
	add.s32 	%r878, %r867, 1013904242;
	add.s32 	%r879, %r866, -1150833019;
	add.s32 	%r880, %r865, 1779033703;
	mov.b64 	%rd75, 64;
$L__BB0_15:
	mov.b64 	%rd76, 0;
$L__BB0_16:
	add.s64 	%rd52, %rd3, %rd76;
	mov.b16 	%rs37, 0;
	st.local.u8 	[%rd52], %rs37;
	add.s64 	%rd18, %rd76, 1;
	setp.lt.u64 	%p11, %rd76, 63;
	mov.u64 	%rd76, %rd18;
	@%p11 bra 	$L__BB0_16;
	sub.s64 	%rd19, %rd13, %rd75;
	setp.eq.s64 	%p12, %rd19, 0;
	@%p12 bra 	$L__BB0_20;
	mov.b64 	%rd77, 0;
$L__BB0_19:
	add.s64 	%rd54, %rd75, %rd77;
	add.s64 	%rd55, %rd5, %rd54;
	ld.local.u8 	%rs38, [%rd55];
	add.s64 	%rd56, %rd3, %rd77;
	st.local.u8 	[%rd56], %rs38;
	add.s64 	%rd77, %rd77, 1;
	setp.lt.u64 	%p13, %rd77, %rd19;
	@%p13 bra 	$L__BB0_19;
$L__BB0_20:
	ld.local.v4.b32 	{%r447, %r448, %r449, %r450}, [%rd3];
	bfe.u32 	%r451, %r450, 16, 8;
	cvt.u16.u32 	%rs39, %r451;
	bfe.u32 	%r452, %r450, 8, 8;
	bfe.u32 	%r453, %r450, 0, 8;
	bfe.u32 	%r454, %r449, 16, 8;
	cvt.u16.u32 	%rs40, %r454;
	bfe.u32 	%r455, %r449, 8, 8;
	bfe.u32 	%r456, %r449, 0, 8;
	bfe.u32 	%r457, %r448, 16, 8;
	cvt.u16.u32 	%rs41, %r457;
	bfe.u32 	%r458, %r448, 8, 8;
	bfe.u32 	%r459, %r448, 0, 8;
	bfe.u32 	%r460, %r447, 16, 8;
	cvt.u16.u32 	%rs42, %r460;
	bfe.u32 	%r461, %r447, 8, 8;
	bfe.u32 	%r462, %r447, 0, 8;
	shl.b32 	%r463, %r462, 24;
	shl.b32 	%r464, %r461, 16;
	and.b32  	%r465, %r464, 16711680;
	or.b32  	%r466, %r465, %r463;
	and.b16  	%rs43, %rs42, 255;
	mul.wide.u16 	%r467, %rs43, 256;
	or.b32  	%r468, %r466, %r467;
	bfe.u32 	%r469, %r447, 24, 8;
	or.b32  	%r470, %r468, %r469;
	shl.b32 	%r471, %r459, 24;
	shl.b32 	%r472, %r458, 16;
	and.b32  	%r473, %r472, 16711680;
	or.b32  	%r474, %r473, %r471;
	and.b16  	%rs44, %rs41, 255;
	mul.wide.u16 	%r475, %rs44, 256;
	or.b32  	%r476, %r474, %r475;
	bfe.u32 	%r477, %r448, 24, 8;
	or.b32  	%r478, %r476, %r477;
	shl.b32 	%r479, %r456, 24;
	shl.b32 	%r480, %r455, 16;
	and.b32  	%r481, %r480, 16711680;
	or.b32  	%r482, %r481, %r479;
	and.b16  	%rs45, %rs40, 255;
	mul.wide.u16 	%r483, %rs45, 256;
	or.b32  	%r484, %r482, %r483;
	bfe.u32 	%r485, %r449, 24, 8;
	or.b32  	%r486, %r484, %r485;
	shl.b32 	%r487, %r453, 24;
	shl.b32 	%r488, %r452, 16;
	and.b32  	%r489, %r488, 16711680;
	or.b32  	%r490, %r489, %r487;
	and.b16  	%rs46, %rs39, 255;
	mul.wide.u16 	%r491, %rs46, 256;
	or.b32  	%r492, %r490, %r491;
	bfe.u32 	%r493, %r450, 24, 8;
	or.b32  	%r494, %r492, %r493;
	st.local.v4.u32 	[%rd1], {%r470, %r478, %r486, %r494};
	ld.local.v4.b32 	{%r495, %r496, %r497, %r498}, [%rd3+16];
	bfe.u32 	%r499, %r498, 16, 8;
	cvt.u16.u32 	%rs47, %r499;
	bfe.u32 	%r500, %r498, 8, 8;
	bfe.u32 	%r501, %r498, 0, 8;
	bfe.u32 	%r502, %r497, 16, 8;
	cvt.u16.u32 	%rs48, %r502;
	bfe.u32 	%r503, %r497, 8, 8;
	bfe.u32 	%r504, %r497, 0, 8;
	bfe.u32 	%r505, %r496, 16, 8;
	cvt.u16.u32 	%rs49, %r505;
	bfe.u32 	%r506, %r496, 8, 8;
	bfe.u32 	%r507, %r496, 0, 8;
	bfe.u32 	%r508, %r495, 16, 8;
	cvt.u16.u32 	%rs50, %r508;
	bfe.u32 	%r509, %r495, 8, 8;
	bfe.u32 	%r510, %r495, 0, 8;
	shl.b32 	%r511, %r510, 24;
	shl.b32 	%r512, %r509, 16;
	and.b32  	%r513, %r512, 16711680;
	or.b32  	%r514, %r513, %r511;
	and.b16  	%rs51, %rs50, 255;
	mul.wide.u16 	%r515, %rs51, 256;
	or.b32  	%r516, %r514, %r515;
	bfe.u32 	%r517, %r495, 24, 8;
	or.b32  	%r518, %r516, %r517;
	shl.b32 	%r519, %r507, 24;
	shl.b32 	%r520, %r506, 16;
	and.b32  	%r521, %r520, 16711680;
	or.b32  	%r522, %r521, %r519;
	and.b16  	%rs52, %rs49, 255;
	mul.wide.u16 	%r523, %rs52, 256;
	or.b32  	%r524, %r522, %r523;
	bfe.u32 	%r525, %r496, 24, 8;
	or.b32  	%r526, %r524, %r525;
	shl.b32 	%r527, %r504, 24;
	shl.b32 	%r528, %r503, 16;
	and.b32  	%r529, %r528, 16711680;
	or.b32  	%r530, %r529, %r527;
	and.b16  	%rs53, %rs48, 255;
	mul.wide.u16 	%r531, %rs53, 256;
	or.b32  	%r532, %r530, %r531;
	bfe.u32 	%r533, %r497, 24, 8;
	or.b32  	%r534, %r532, %r533;
	shl.b32 	%r535, %r501, 24;
	shl.b32 	%r536, %r500, 16;
	and.b32  	%r537, %r536, 16711680;
	or.b32  	%r538, %r537, %r535;
	and.b16  	%rs54, %rs47, 255;
	mul.wide.u16 	%r539, %rs54, 256;
	or.b32  	%r540, %r538, %r539;
	bfe.u32 	%r541, %r498, 24, 8;
	or.b32  	%r542, %r540, %r541;
	st.local.v4.u32 	[%rd1+16], {%r518, %r526, %r534, %r542};
	ld.local.v4.b32 	{%r543, %r544, %r545, %r546}, [%rd3+32];
	bfe.u32 	%r547, %r546, 16, 8;
	cvt.u16.u32 	%rs55, %r547;
	bfe.u32 	%r548, %r546, 8, 8;
	bfe.u32 	%r549, %r546, 0, 8;
	bfe.u32 	%r550, %r545, 16, 8;
	cvt.u16.u32 	%rs56, %r550;
	bfe.u32 	%r551, %r545, 8, 8;
	bfe.u32 	%r552, %r545, 0, 8;
	bfe.u32 	%r553, %r544, 16, 8;
	cvt.u16.u32 	%rs57, %r553;
	bfe.u32 	%r554, %r544, 8, 8;
	bfe.u32 	%r555, %r544, 0, 8;
	bfe.u32 	%r556, %r543, 16, 8;
	cvt.u16.u32 	%rs58, %r556;
	bfe.u32 	%r557, %r543, 8, 8;
	bfe.u32 	%r558, %r543, 0, 8;
	shl.b32 	%r559, %r558, 24;
	shl.b32 	%r560, %r557, 16;
	and.b32  	%r561, %r560, 16711680;
	or.b32  	%r562, %r561, %r559;
	and.b16  	%rs59, %rs58, 255;
	mul.wide.u16 	%r563, %rs59, 256;
	or.b32  	%r564, %r562, %r563;
	bfe.u32 	%r565, %r543, 24, 8;
	or.b32  	%r566, %r564, %r565;
	shl.b32 	%r567, %r555, 24;
	shl.b32 	%r568, %r554, 16;
	and.b32  	%r569, %r568, 16711680;
	or.b32  	%r570, %r569, %r567;
	and.b16  	%rs60, %rs57, 255;
	mul.wide.u16 	%r571, %rs60, 256;
	or.b32  	%r572, %r570, %r571;
	bfe.u32 	%r573, %r544, 24, 8;
	or.b32  	%r574, %r572, %r573;
	shl.b32 	%r575, %r552, 24;
	shl.b32 	%r576, %r551, 16;
	and.b32  	%r577, %r576, 16711680;
	or.b32  	%r578, %r577, %r575;
	and.b16  	%rs61, %rs56, 255;
	mul.wide.u16 	%r579, %rs61, 256;
	or.b32  	%r580, %r578, %r579;
	bfe.u32 	%r581, %r545, 24, 8;
	or.b32  	%r582, %r580, %r581;
	shl.b32 	%r583, %r549, 24;
	shl.b32 	%r584, %r548, 16;
	and.b32  	%r585, %r584, 16711680;
	or.b32  	%r586, %r585, %r583;
	and.b16  	%rs62, %rs55, 255;
	mul.wide.u16 	%r587, %rs62, 256;
	or.b32  	%r588, %r586, %r587;
	bfe.u32 	%r589, %r546, 24, 8;
	or.b32  	%r590, %r588, %r589;
	st.local.v4.u32 	[%rd1+32], {%r566, %r574, %r582, %r590};
	ld.local.v4.b32 	{%r591, %r592, %r593, %r594}, [%rd3+48];
	bfe.u32 	%r595, %r594, 16, 8;
	cvt.u16.u32 	%rs63, %r595;
	bfe.u32 	%r596, %r594, 8, 8;
	bfe.u32 	%r597, %r594, 0, 8;
	bfe.u32 	%r598, %r593, 16, 8;
	cvt.u16.u32 	%rs64, %r598;
	bfe.u32 	%r599, %r593, 8, 8;
	bfe.u32 	%r600, %r593, 0, 8;
	bfe.u32 	%r601, %r592, 16, 8;
	cvt.u16.u32 	%rs65, %r601;
	bfe.u32 	%r602, %r592, 8, 8;
	bfe.u32 	%r603, %r592, 0, 8;
	bfe.u32 	%r604, %r591, 16, 8;
	cvt.u16.u32 	%rs66, %r604;
	bfe.u32 	%r605, %r591, 8, 8;
	bfe.u32 	%r606, %r591, 0, 8;
	shl.b32 	%r607, %r606, 24;
	shl.b32 	%r608, %r605, 16;
	and.b32  	%r609, %r608, 16711680;
	or.b32  	%r610, %r609, %r607;
	and.b16  	%rs67, %rs66, 255;
	mul.wide.u16 	%r611, %rs67, 256;
	or.b32  	%r612, %r610, %r611;
	bfe.u32 	%r613, %r591, 24, 8;
	or.b32  	%r614, %r612, %r613;
	shl.b32 	%r615, %r603, 24;
	shl.b32 	%r616, %r602, 16;
	and.b32  	%r617, %r616, 16711680;
	or.b32  	%r618, %r617, %r615;
	and.b16  	%rs68, %rs65, 255;
	mul.wide.u16 	%r619, %rs68, 256;
	or.b32  	%r620, %r618, %r619;
	bfe.u32 	%r621, %r592, 24, 8;
	or.b32  	%r622, %r620, %r621;
	shl.b32 	%r623, %r600, 24;
	shl.b32 	%r624, %r599, 16;
	and.b32  	%r625, %r624, 16711680;
	or.b32  	%r626, %r625, %r623;
	and.b16  	%rs69, %rs64, 255;
	mul.wide.u16 	%r627, %rs69, 256;
	or.b32  	%r628, %r626, %r627;
	bfe.u32 	%r629, %r593, 24, 8;
	or.b32  	%r630, %r628, %r629;
	shl.b32 	%r631, %r597, 24;
	shl.b32 	%r632, %r596, 16;
	and.b32  	%r633, %r632, 16711680;
	or.b32  	%r634, %r633, %r631;
	and.b16  	%rs70, %rs63, 255;
	mul.wide.u16 	%r635, %rs70, 256;
	or.b32  	%r636, %r634, %r635;
	bfe.u32 	%r637, %r594, 24, 8;
	or.b32  	%r638, %r636, %r637;
	st.local.v4.u32 	[%rd1+48], {%r614, %r622, %r630, %r638};
	mov.b32 	%r881, 16;
$L__BB0_21:
	mul.wide.u32 	%rd57, %r881, 4;
	add.s64 	%rd58, %rd1, %rd57;
	ld.local.v4.u32 	{%r639, %r640, %r641, %r642}, [%rd58+-64];
	mov.b64 	%rd59, {%r641, %r642};
	shf.l.wrap.b32 	%r643, %r640, %r640, 25;
	shf.l.wrap.b32 	%r644, %r640, %r640, 14;
	xor.b32  	%r645, %r643, %r644;
	shr.u32 	%r646, %r640, 3;
	ld.local.u32 	%r647, [%rd58+-28];
	add.s32 	%r648, %r646, %r647;
	ld.local.v2.u32 	{%r649, %r650}, [%rd58+-8];
	shf.l.wrap.b32 	%r651, %r649, %r649, 15;
	add.s32 	%r652, %r648, %r651;
	shf.l.wrap.b32 	%r653, %r649, %r649, 13;
	shr.u32 	%r654, %r649, 10;
	add.s32 	%r655, %r654, %r639;
	xor.b32  	%r656, %r645, %r653;
	xor.b32  	%r657, %r656, %r652;
	xor.b32  	%r658, %r657, %r655;
	shf.l.wrap.b32 	%r659, %r641, %r641, 25;
	shf.l.wrap.b32 	%r660, %r641, %r641, 14;
	xor.b32  	%r661, %r659, %r660;
	shr.u32 	%r662, %r641, 3;
	ld.local.u32 	%r663, [%rd58+-24];
	add.s32 	%r664, %r662, %r663;
	shf.l.wrap.b32 	%r665, %r650, %r650, 15;
	add.s32 	%r666, %r664, %r665;
	shf.l.wrap.b32 	%r667, %r650, %r650, 13;
	shr.u32 	%r668, %r650, 10;
	add.s32 	%r669, %r668, %r640;
	xor.b32  	%r670, %r661, %r667;
	xor.b32  	%r671, %r670, %r666;
	xor.b32  	%r672, %r671, %r669;
	st.local.v2.u32 	[%rd58], {%r658, %r672};
	shf.l.wrap.b32 	%r673, %r642, %r642, 25;
	shf.l.wrap.b32 	%r674, %r642, %r642, 14;
	xor.b32  	%r675, %r673, %r674;
	shr.u32 	%r676, %r642, 3;
	ld.local.u32 	%r677, [%rd58+-20];
	add.s32 	%r678, %r676, %r677;
	shf.l.wrap.b32 	%r679, %r658, %r658, 15;
	add.s32 	%r680, %r678, %r679;
	shf.l.wrap.b32 	%r681, %r658, %r658, 13;
	shr.u32 	%r682, %r658, 10;
	add.s32 	%r683, %r682, %r641;
	xor.b32  	%r684, %r675, %r681;
	xor.b32  	%r685, %r684, %r680;
	xor.b32  	%r686, %r685, %r683;
	st.local.u32 	[%rd58+8], %r686;
	ld.local.u32 	%r687, [%rd58+-48];
	shf.l.wrap.b32 	%r688, %r687, %r687, 25;
	shf.l.wrap.b32 	%r689, %r687, %r687, 14;
	xor.b32  	%r690, %r688, %r689;
	shr.u32 	%r691, %r687, 3;
	ld.local.u32 	%r692, [%rd58+-16];
	add.s32 	%r693, %r691, %r692;
	shf.l.wrap.b32 	%r694, %r672, %r672, 15;
	add.s32 	%r695, %r693, %r694;
	shf.l.wrap.b32 	%r696, %r672, %r672, 13;
	shr.u32 	%r697, %r672, 10;
	{ .reg .b32 tmp; mov.b64 {tmp, %r698}, %rd59; }
	add.s32 	%r699, %r697, %r698;
	xor.b32  	%r700, %r690, %r696;
	xor.b32  	%r701, %r700, %r695;
	xor.b32  	%r702, %r701, %r699;
	st.local.u32 	[%rd58+12], %r702;
	add.s32 	%r881, %r881, 4;
	setp.ne.s32 	%p14, %r881, 64;
	@%p14 bra 	$L__BB0_21;
	mov.b32 	%r882, 0;
	mov.u32 	%r883, %r880;
	mov.u32 	%r884, %r879;
	mov.u32 	%r885, %r878;
	mov.u32 	%r886, %r877;
	mov.u32 	%r887, %r876;
	mov.u32 	%r888, %r875;
	mov.u32 	%r889, %r874;
	mov.u32 	%r890, %r873;
$L__BB0_23:
	shf.l.wrap.b32 	%r704, %r887, %r887, 26;
	shf.l.wrap.b32 	%r705, %r887, %r887, 21;
	xor.b32  	%r706, %r704, %r705;
	shf.l.wrap.b32 	%r707, %r887, %r887, 7;
	xor.b32  	%r708, %r706, %r707;
	and.b32  	%r709, %r887, %r888;
	not.b32 	%r710, %r887;
	and.b32  	%r711, %r889, %r710;
	or.b32  	%r712, %r709, %r711;
	mul.wide.u32 	%rd60, %r882, 4;
	mov.u64 	%rd61, k;
	add.s64 	%rd62, %rd61, %rd60;
	ld.const.u32 	%r713, [%rd62];
	add.s64 	%rd63, %rd1, %rd60;
	ld.local.v4.u32 	{%r714, %r715, %r716, %r717}, [%rd63];
	add.s32 	%r718, %r712, %r890;
	add.s32 	%r719, %r718, %r708;
	add.s32 	%r720, %r719, %r713;
	add.s32 	%r721, %r720, %r714;
	shf.l.wrap.b32 	%r722, %r883, %r883, 30;
	shf.l.wrap.b32 	%r723, %r883, %r883, 19;
	xor.b32  	%r724, %r722, %r723;
	shf.l.wrap.b32 	%r725, %r883, %r883, 10;
	xor.b32  	%r726, %r724, %r725;
	xor.b32  	%r727, %r884, %r885;
	and.b32  	%r728, %r883, %r727;
	and.b32  	%r729, %r884, %r885;
	xor.b32  	%r730, %r728, %r729;
	add.s32 	%r731, %r726, %r730;
	add.s32 	%r890, %r721, %r886;
	add.s32 	%r886, %r731, %r721;
	shf.l.wrap.b32 	%r732, %r890, %r890, 26;
	shf.l.wrap.b32 	%r733, %r890, %r890, 21;
	xor.b32  	%r734, %r732, %r733;
	shf.l.wrap.b32 	%r735, %r890, %r890, 7;
	xor.b32  	%r736, %r734, %r735;
	and.b32  	%r737, %r890, %r887;
	not.b32 	%r738, %r890;
	and.b32  	%r739, %r888, %r738;
	or.b32  	%r740, %r737, %r739;
	ld.const.u32 	%r741, [%rd62+4];
	add.s32 	%r742, %r740, %r889;
	add.s32 	%r743, %r742, %r736;
	add.s32 	%r744, %r743, %r741;
	add.s32 	%r745, %r744, %r715;
	shf.l.wrap.b32 	%r746, %r886, %r886, 30;
	shf.l.wrap.b32 	%r747, %r886, %r886, 19;
	xor.b32  	%r748, %r746, %r747;
	shf.l.wrap.b32 	%r749, %r886, %r886, 10;
	xor.b32  	%r750, %r748, %r749;
	xor.b32  	%r751, %r883, %r884;
	and.b32  	%r752, %r886, %r751;
	and.b32  	%r753, %r883, %r884;
	xor.b32  	%r754, %r752, %r753;
	add.s32 	%r755, %r750, %r754;
	add.s32 	%r889, %r745, %r885;
	add.s32 	%r885, %r755, %r745;
	shf.l.wrap.b32 	%r756, %r889, %r889, 26;
	shf.l.wrap.b32 	%r757, %r889, %r889, 21;
	xor.b32  	%r758, %r756, %r757;
	shf.l.wrap.b32 	%r759, %r889, %r889, 7;
	xor.b32  	%r760, %r758, %r759;
	and.b32  	%r761, %r889, %r890;
	not.b32 	%r762, %r889;
	and.b32  	%r763, %r887, %r762;
	or.b32  	%r764, %r761, %r763;
	ld.const.u32 	%r765, [%rd62+8];
	add.s32 	%r766, %r764, %r888;
	add.s32 	%r767, %r766, %r760;
	add.s32 	%r768, %r767, %r765;
	add.s32 	%r769, %r768, %r716;
	shf.l.wrap.b32 	%r770, %r885, %r885, 30;
	shf.l.wrap.b32 	%r771, %r885, %r885, 19;
	xor.b32  	%r772, %r770, %r771;
	shf.l.wrap.b32 	%r773, %r885, %r885, 10;
	xor.b32  	%r774, %r772, %r773;
	xor.b32  	%r775, %r886, %r883;
	and.b32  	%r776, %r885, %r775;
	and.b32  	%r777, %r886, %r883;
	xor.b32  	%r778, %r776, %r777;
	add.s32 	%r779, %r774, %r778;
	add.s32 	%r888, %r769, %r884;
	add.s32 	%r884, %r779, %r769;
	shf.l.wrap.b32 	%r780, %r888, %r888, 26;
	shf.l.wrap.b32 	%r781, %r888, %r888, 21;
	xor.b32  	%r782, %r780, %r781;
	shf.l.wrap.b32 	%r783, %r888, %r888, 7;
	xor.b32  	%r784, %r782, %r783;
	and.b32  	%r785, %r888, %r889;
	not.b32 	%r786, %r888;
	and.b32  	%r787, %r890, %r786;
	or.b32  	%r788, %r785, %r787;
	ld.const.u32 	%r789, [%rd62+12];
	add.s32 	%r790, %r788, %r887;
	add.s32 	%r791, %r790, %r784;
	add.s32 	%r792, %r791, %r789;
	add.s32 	%r793, %r792, %r717;
	shf.l.wrap.b32 	%r794, %r884, %r884, 30;
	shf.l.wrap.b32 	%r795, %r884, %r884, 19;
	xor.b32  	%r796, %r794, %r795;
	shf.l.wrap.b32 	%r797, %r884, %r884, 10;
	xor.b32  	%r798, %r796, %r797;
	xor.b32  	%r799, %r885, %r886;
	and.b32  	%r800, %r884, %r799;
	and.b32  	%r801, %r885, %r886;
	xor.b32  	%r802, %r800, %r801;
	add.s32 	%r803, %r798, %r802;
	add.s32 	%r887, %r793, %r883;
	add.s32 	%r883, %r803, %r793;
	add.s32 	%r882, %r882, 4;
	setp.ne.s32 	%p15, %r882, 64;
	@%p15 bra 	$L__BB0_23;
	setp.eq.s32 	%p16, %r65, 0;
	add.s32 	%r804, %r880, %r883;
	add.s32 	%r805, %r879, %r884;
	add.s32 	%r806, %r878, %r885;
	add.s32 	%r807, %r877, %r886;
	add.s32 	%r808, %r876, %r887;
	add.s32 	%r809, %r875, %r888;
	add.s32 	%r810, %r874, %r889;
	add.s32 	%r811, %r873, %r890;
	shr.u32 	%r812, %r804, 24;
	shr.u32 	%r813, %r804, 16;
	shr.u32 	%r814, %r804, 8;
	shr.u32 	%r815, %r805, 24;
	shr.u32 	%r816, %r805, 16;
	shr.u32 	%r817, %r805, 8;
	shr.u32 	%r818, %r806, 24;
	shr.u32 	%r819, %r806, 16;
	shr.u32 	%r820, %r806, 8;
	shr.u32 	%r821, %r807, 24;
	shr.u32 	%r822, %r807, 16;
	shr.u32 	%r823, %r807, 8;
	prmt.b32 	%r824, %r823, %r807, 0x3340U;
	prmt.b32 	%r825, %r821, %r822, 0x3340U;
	prmt.b32 	%r826, %r825, %r824, 0x5410U;
	prmt.b32 	%r827, %r820, %r806, 0x3340U;
	prmt.b32 	%r828, %r818, %r819, 0x3340U;
	prmt.b32 	%r829, %r828, %r827, 0x5410U;
	prmt.b32 	%r830, %r817, %r805, 0x3340U;
	prmt.b32 	%r831, %r815, %r816, 0x3340U;
	prmt.b32 	%r832, %r831, %r830, 0x5410U;
	prmt.b32 	%r833, %r814, %r804, 0x3340U;
	prmt.b32 	%r834, %r812, %r813, 0x3340U;
	prmt.b32 	%r835, %r834, %r833, 0x5410U;
	st.local.v4.b32 	[%rd4], {%r835, %r832, %r829, %r826};
	shr.u32 	%r836, %r808, 24;
	shr.u32 	%r837, %r808, 16;
	shr.u32 	%r838, %r808, 8;
	shr.u32 	%r839, %r809, 24;
	shr.u32 	%r840, %r809, 16;
	shr.u32 	%r841, %r809, 8;
	shr.u32 	%r842, %r810, 24;
	shr.u32 	%r843, %r810, 16;
	shr.u32 	%r844, %r810, 8;
	shr.u32 	%r845, %r811, 24;
	shr.u32 	%r846, %r811, 16;
	shr.u32 	%r847, %r811, 8;
	prmt.b32 	%r848, %r847, %r811, 0x3340U;
	prmt.b32 	%r849, %r845, %r846, 0x3340U;
	prmt.b32 	%r850, %r849, %r848, 0x5410U;
	prmt.b32 	%r851, %r844, %r810, 0x3340U;
	prmt.b32 	%r852, %r842, %r843, 0x3340U;
	prmt.b32 	%r853, %r852, %r851, 0x5410U;
	prmt.b32 	%r854, %r841, %r809, 0x3340U;
	prmt.b32 	%r855, %r839, %r840, 0x3340U;
	prmt.b32 	%r856, %r855, %r854, 0x5410U;
	prmt.b32 	%r857, %r838, %r808, 0x3340U;
	prmt.b32 	%r858, %r836, %r837, 0x3340U;
	prmt.b32 	%r859, %r858, %r857, 0x5410U;
	st.local.v4.b32 	[%rd4+16], {%r859, %r856, %r853, %r850};
	mov.u32 	%r892, %r2;
	@%p16 bra 	$L__BB0_29;
	mov.b32 	%r891, 0;
	bra.uni 	$L__BB0_27;
$L__BB0_26:
	add.s32 	%r891, %r891, 1;
	setp.eq.s32 	%p19, %r891, %r65;
	mov.u32 	%r892, %r862;
	@%p19 bra 	$L__BB0_29;
$L__BB0_27:
	cvt.u64.u32 	%rd64, %r891;
	add.s64 	%rd65, %rd4, %rd64;
	ld.local.u8 	%rs71, [%rd65];
	setp.eq.s16 	%p17, %rs71, 0;
	@%p17 bra 	$L__BB0_26;
	add.s32 	%r862, %r862, %r3;
	setp.ne.s32 	%p18, %r862, -1;
	@%p18 bra 	$L__BB0_7;
	bra.uni 	$L__BB0_32;
$L__BB0_29:
	atom.global.exch.b32 	%r861, [found], 1;
	setp.ne.s32 	%p20, %r861, 0;
	@%p20 bra 	$L__BB0_32;
	ld.param.u64 	%rd71, [_Z15mineBlockKernelPKcmPjPhj_param_3];
	ld.param.u64 	%rd70, [_Z15mineBlockKernelPKcmPjPhj_param_2];
	cvta.to.global.u64 	%rd67, %rd70;
	st.global.u32 	[%rd67], %r892;
	cvta.to.global.u64 	%rd22, %rd71;
	mov.b64 	%rd78, 0;
$L__BB0_31:
	add.s64 	%rd68, %rd4, %rd78;
	ld.local.u8 	%rs72, [%rd68];
	add.s64 	%rd69, %rd22, %rd78;
	st.global.u8 	[%rd69], %rs72;
	add.s64 	%rd24, %rd78, 1;
	setp.lt.u64 	%p21, %rd78, 31;
	mov.u64 	%rd78, %rd24;
	@%p21 bra 	$L__BB0_31;
$L__BB0_32:
	ret;

}


// ===== COMPILED SASS (sm_100) =====

	.target	sm_100

	.elftype	@"ET_EXEC"


//--------------------- .note.nv.tkinfo           --------------------------
	.section	.note.nv.tkinfo,"",@"SHT_NOTE"
	.sectionflags	@"SHF_NOTE_NV_TKINFO"
	.tkinfo
        /*0018*/ 	.word	0x00000002
        /*0030*/ 	.string	""
        /*0030*/ 	.string	"ptxas"
        /*0030*/ 	.string	"Cuda compilation tools, release 13.0, V13.0.88"
        /*0030*/ 	.string	"Build cuda_13.0.r13.0/compiler.36424714_0"
        /*0030*/ 	.string	"-arch sm_100 -m 64 "



//--------------------- .note.nv.cuinfo           --------------------------
	.section	.note.nv.cuinfo,"",@"SHT_NOTE"
	.sectionflags	@"SHF_NOTE_NV_CUINFO"
        /*0018*/ 	.short	0x0002
        /*001a*/ 	.short	0x0064
        /*001c*/ 	.short	0x0082
	.zero		2


//--------------------- .nv.info                  --------------------------
	.section	.nv.info,"",@"SHT_CUDA_INFO"
	.align	4


	//----- nvinfo : EIATTR_REGCOUNT
	.align		4
        /*0000*/ 	.byte	0x04, 0x2f
        /*0002*/ 	.short	(.L_3 - .L_2)
	.align		4
.L_2:
        /*0004*/ 	.word	index@(_Z15mineBlockKernelPKcmPjPhj)
        /*0008*/ 	.word	0x00000020


	//----- nvinfo : EIATTR_FRAME_SIZE
	.align		4
.L_3:
        /*000c*/ 	.byte	0x04, 0x11
        /*000e*/ 	.short	(.L_5 - .L_4)
	.align		4
.L_4:
        /*0010*/ 	.word	index@(_Z15mineBlockKernelPKcmPjPhj)
        /*0014*/ 	.word	0x000001a0


	//----- nvinfo : EIATTR_MIN_STACK_SIZE
	.align		4
.L_5:
        /*0018*/ 	.byte	0x04, 0x12
        /*001a*/ 	.short	(.L_7 - .L_6)
	.align		4
.L_6:
        /*001c*/ 	.word	index@(_Z15mineBlockKernelPKcmPjPhj)
        /*0020*/ 	.word	0x000001a0
.L_7:


//--------------------- .nv.compat                --------------------------
	.section	.nv.compat,"",@"SHT_CUDA_COMPAT_INFO"
	.align	4
        /*0000*/ 	.byte	0x02, 0x09, 0x00, 0x00, 0x02, 0x02, 0x01, 0x00, 0x02, 0x05, 0x05, 0x00, 0x03, 0x07, 0x01, 0x01
        /*0010*/ 	.byte	0x02, 0x03, 0x00, 0x00, 0x02, 0x06, 0x01, 0x00, 0x04, 0x0b, 0x08, 0x00, 0x09, 0x00, 0x00, 0x00
        /*0020*/ 	.byte	0x00, 0x00, 0x00, 0x00


//--------------------- .nv.info._Z15mineBlockKernelPKcmPjPhj --------------------------
	.section	.nv.info._Z15mineBlockKernelPKcmPjPhj,"",@"SHT_CUDA_INFO"
	.sectionflags	@""
	.align	4


	//----- nvinfo : EIATTR_CUDA_API_VERSION
	.align		4
        /*0000*/ 	.byte	0x04, 0x37
        /*0002*/ 	.short	(.L_9 - .L_8)
.L_8:
        /*0004*/ 	.word	0x00000082


	//----- nvinfo : EIATTR_KPARAM_INFO
	.align		4
.L_9:
        /*0008*/ 	.byte	0x04, 0x17
        /*000a*/ 	.short	(.L_11 - .L_10)
.L_10:
        /*000c*/ 	.word	0x00000000
        /*0010*/ 	.short	0x0004
        /*0012*/ 	.short	0x0020
        /*0014*/ 	.byte	0x00, 0xf0, 0x11, 0x00


	//----- nvinfo : EIATTR_KPARAM_INFO
	.align		4
.L_11:
        /*0018*/ 	.byte	0x04, 0x17
        /*001a*/ 	.short	(.L_13 - .L_12)
.L_12:
        /*001c*/ 	.word	0x00000000
        /*0020*/ 	.short	0x0003
        /*0022*/ 	.short	0x0018
        /*0024*/ 	.byte	0x00, 0xf5, 0x21, 0x00


	//----- nvinfo : EIATTR_KPARAM_INFO
	.align		4
.L_13:
        /*0028*/ 	.byte	0x04, 0x17
        /*002a*/ 	.short	(.L_15 - .L_14)
.L_14:
        /*002c*/ 	.word	0x00000000
        /*0030*/ 	.short	0x0002
        /*0032*/ 	.short	0x0010
        /*0034*/ 	.byte	0x00, 0xf5, 0x21, 0x00


	//----- nvinfo : EIATTR_KPARAM_INFO
	.align		4
.L_15:
        /*0038*/ 	.byte	0x04, 0x17
        /*003a*/ 	.short	(.L_17 - .L_16)
.L_16:
        /*003c*/ 	.word	0x00000000
        /*0040*/ 	.short	0x0001
        /*0042*/ 	.short	0x0008
        /*0044*/ 	.byte	0x00, 0xf0, 0x21, 0x00


	//----- nvinfo : EIATTR_KPARAM_INFO
	.align		4
.L_17:
        /*0048*/ 	.byte	0x04, 0x17
        /*004a*/ 	.short	(.L_19 - .L_18)
.L_18:
        /*004c*/ 	.word	0x00000000
        /*0050*/ 	.short	0x0000
        /*0052*/ 	.short	0x0000
        /*0054*/ 	.byte	0x00, 0xf5, 0x21, 0x00


	//----- nvinfo : EIATTR_SPARSE_MMA_MASK
	.align		4
.L_19:
        /*0058*/ 	.byte	0x03, 0x50
        /*005a*/ 	.short	0x0000


	//----- nvinfo : EIATTR_MAXREG_COUNT
	.align		4
        /*005c*/ 	.byte	0x03, 0x1b
        /*005e*/ 	.short	0x00ff


	//----- nvinfo : EIATTR_MERCURY_ISA_VERSION
	.align		4
        /*0060*/ 	.byte	0x03, 0x5f
        /*0062*/ 	.short	0x0101


	//----- nvinfo : EIATTR_VRC_CTA_INIT_COUNT
	.align		4
        /*0064*/ 	.byte	0x02, 0x4a
	.zero		1
	.zero		1


	//----- nvinfo : EIATTR_EXIT_INSTR_OFFSETS
	.align		4
        /*0068*/ 	.byte	0x04, 0x1c
        /*006a*/ 	.short	(.L_21 - .L_20)


	//   ....[0]....
.L_20:
        /*006c*/ 	.word	0x00000930


	//   ....[1]....
        /*0070*/ 	.word	0x00004260


	//   ....[2]....
        /*0074*/ 	.word	0x000046a0


	//   ....[3]....
        /*0078*/ 	.word	0x000046f0


	//----- nvinfo : EIATTR_CRS_STACK_SIZE
	.align		4
.L_21:
        /*007c*/ 	.byte	0x04, 0x1e
        /*007e*/ 	.short	(.L_23 - .L_22)
.L_22:
        /*0080*/ 	.word	0x00000000


	//----- nvinfo : EIATTR_CBANK_PARAM_SIZE
	.align		4
.L_23:
        /*0084*/ 	.byte	0x03, 0x19
        /*0086*/ 	.short	0x0024


	//----- nvinfo : EIATTR_PARAM_CBANK
	.align		4
        /*0088*/ 	.byte	0x04, 0x0a
        /*008a*/ 	.short	(.L_25 - .L_24)
	.align		4
.L_24:
        /*008c*/ 	.word	index@(.nv.constant0._Z15mineBlockKernelPKcmPjPhj)
        /*0090*/ 	.short	0x0380
        /*0092*/ 	.short	0x0024


	//----- nvinfo : EIATTR_SW_WAR
	.align		4
.L_25:
        /*0094*/ 	.byte	0x04, 0x36
        /*0096*/ 	.short	(.L_27 - .L_26)
.L_26:
        /*0098*/ 	.word	0x00000008
.L_27:


//--------------------- .nv.callgraph             --------------------------
	.section	.nv.callgraph,"",@"SHT_CUDA_CALLGRAPH"
	.align	4
	.sectionentsize	8
	.align		4
        /*0000*/ 	.word	0x00000000
	.align		4
        /*0004*/ 	.word	0xffffffff
	.align		4
        /*0008*/ 	.word	0x00000000
	.align		4
        /*000c*/ 	.word	0xfffffffe
	.align		4
        /*0010*/ 	.word	0x00000000
	.align		4
        /*0014*/ 	.word	0xfffffffd
	.align		4
        /*0018*/ 	.word	0x00000000
	.align		4
        /*001c*/ 	.word	0xfffffffc


//--------------------- .nv.constant3             --------------------------
	.section	.nv.constant3,"a",@progbits
	.align	4
.nv.constant3:
	.type		k,@object
	.size		k,(.L_0 - k)
k:
        /*0000*/ 	.byte	0x98, 0x2f, 0x8a, 0x42, 0x91, 0x44, 0x37, 0x71, 0xcf, 0xfb, 0xc0, 0xb5, 0xa5, 0xdb, 0xb5, 0xe9
        /* <DEDUP_REMOVED lines=15> */
.L_0:


//--------------------- .nv.constant4             --------------------------
	.section	.nv.constant4,"a",@progbits
	.align	8
	.align		8
.nv.constant4:
        /*0000*/ 	.dword	found


//--------------------- .text._Z15mineBlockKernelPKcmPjPhj --------------------------
	.section	.text._Z15mineBlockKernelPKcmPjPhj,"ax",@progbits
	.align	128
        .global         _Z15mineBlockKernelPKcmPjPhj
        .type           _Z15mineBlockKernelPKcmPjPhj,@function
        .size           _Z15mineBlockKernelPKcmPjPhj,(.L_x_17 - _Z15mineBlockKernelPKcmPjPhj)
        .other          _Z15mineBlockKernelPKcmPjPhj,@"STO_CUDA_ENTRY STV_DEFAULT"
_Z15mineBlockKernelPKcmPjPhj:
.text._Z15mineBlockKernelPKcmPjPhj:
[----:B------:R-:W0:Y:S08]  /*0000*/  LDC R1, c[0x0][0x37c] ;  /* 0x0000df00ff017b82 */ /* 0x000e300000000800 */
[----:B------:R-:W1:Y:S01]  /*0010*/  LDC.64 R4, c[0x0][0x388] ;  /* 0x0000e200ff047b82 */ /* 0x000e620000000a00 */
[----:B------:R-:W2:Y:S01]  /*0020*/  S2R R3, SR_TID.X ;  /* 0x0000000000037919 */ /* 0x000ea20000002100 */
[----:B0-----:R-:W-:Y:S01]  /*0030*/  VIADD R1, R1, 0xfffffe60 ;  /* 0xfffffe6001017836 */ /* 0x001fe20000000000 */
[----:B------:R-:W0:Y:S04]  /*0040*/  LDCU.64 UR6, c[0x0][0x358] ;  /* 0x00006b00ff0677ac */ /* 0x000e280008000a00 */
[----:B------:R3:W-:Y:S01]  /*0050*/  STL.U8 [R1+0x160], RZ ;  /* 0x000160ff01007387 */ /* 0x0007e20000100000 */
[----:B------:R-:W2:Y:S03]  /*0060*/  S2UR UR4, SR_CTAID.X ;  /* 0x00000000000479c3 */ /* 0x000ea60000002500 */
[----:B------:R3:W-:Y:S04]  /*0070*/  STL.U8 [R1+0x161], RZ ;  /* 0x000161ff01007387 */ /* 0x0007e80000100000 */
[----:B------:R3:W-:Y:S01]  /*0080*/  STL.U8 [R1+0x162], RZ ;  /* 0x000162ff01007387 */ /* 0x0007e20000100000 */
[----:B------:R-:W2:Y:S03]  /*0090*/  LDC R2, c[0x0][0x360] ;  /* 0x0000d800ff027b82 */ /* 0x000ea60000000800 */
[----:B------:R3:W-:Y:S04]  /*00a0*/  STL.U8 [R1+0x163], RZ ;  /* 0x000163ff01007387 */ /* 0x0007e80000100000 */
[----:B------:R3:W-:Y:S01]  /*00b0*/  STL.U8 [R1+0x164], RZ ;  /* 0x000164ff01007387 */ /* 0x0007e20000100000 */
[----:B-1----:R-:W-:-:S02]  /*00c0*/  ISETP.NE.U32.AND P0, PT, R4, RZ, PT ;  /* 0x000000ff0400720c */ /* 0x002fc40003f05070 */
[C---:B------:R-:W-:Y:S01]  /*00d0*/  ISETP.LT.U32.AND P1, PT, R4.reuse, 0x40, PT ;  /* 0x000000400400780c */ /* 0x040fe20003f21070 */
[----:B------:R3:W-:Y:S01]  /*00e0*/  STL.U8 [R1+0x165], RZ ;  /* 0x000165ff01007387 */ /* 0x0007e20000100000 */
[C---:B------:R-:W-:Y:S02]  /*00f0*/  ISETP.NE.AND.EX P0, PT, R5.reuse, RZ, PT, P0 ;  /* 0x000000ff0500720c */ /* 0x040fe40003f05300 */
[C---:B------:R-:W-:Y:S01]  /*0100*/  ISETP.LT.U32.AND.EX P1, PT, R5.reuse, RZ, PT, P1 ;  /* 0x000000ff0500720c */ /* 0x040fe20003f21110 */
[----:B------:R3:W-:Y:S03]  /*0110*/  STL.U8 [R1+0x166], RZ ;  /* 0x000166ff01007387 */ /* 0x0007e60000100000 */
[----:B------:R-:W-:Y:S01]  /*0120*/  SEL R0, R4, 0x40, P1 ;  /* 0x0000004004007807 */ /* 0x000fe20000800000 */
[----:B------:R3:W-:Y:S01]  /*0130*/  STL.U8 [R1+0x167], RZ ;  /* 0x000167ff01007387 */ /* 0x0007e20000100000 */
[----:B------:R-:W-:-:S03]  /*0140*/  SEL R4, R5, RZ, P1 ;  /* 0x000000ff05047207 */ /* 0x000fc60000800000 */
[----:B------:R3:W-:Y:S01]  /*0150*/  STL.U8 [R1+0x168], RZ ;  /* 0x000168ff01007387 */ /* 0x0007e20000100000 */
[----:B--2---:R-:W-:-:S03]  /*0160*/  IMAD R20, R2, UR4, R3 ;  /* 0x0000000402147c24 */ /* 0x004fc6000f8e0203 */
[----:B------:R3:W-:Y:S04]  /*0170*/  STL.U8 [R1+0x169], RZ ;  /* 0x000169ff01007387 */ /* 0x0007e80000100000 */
        /* <DEDUP_REMOVED lines=53> */
[----:B------:R3:W-:Y:S01]  /*04d0*/  STL.U8 [R1+0x19f], RZ ;  /* 0x00019fff01007387 */ /* 0x0007e20000100000 */
[----:B0-----:R-:W-:Y:S05]  /*04e0*/  @!P0 BRA `(.L_x_0) ;  /* 0x0000000400008947 */ /* 0x001fea0003800000 */
[----:B------:R-:W-:Y:S01]  /*04f0*/  ISETP.GT.U32.AND P0, PT, R0, RZ, PT ;  /* 0x000000ff0000720c */ /* 0x000fe20003f04070 */
[----:B------:R-:W-:Y:S02]  /*0500*/  IMAD.MOV.U32 R3, RZ, RZ, RZ ;  /* 0x000000ffff037224 */ /* 0x000fe400078e00ff */
[----:B------:R-:W-:Y:S01]  /*0510*/  IMAD.MOV.U32 R5, RZ, RZ, RZ ;  /* 0x000000ffff057224 */ /* 0x000fe200078e00ff */
[----:B------:R-:W-:-:S13]  /*0520*/  ISETP.GT.U32.AND.EX P0, PT, R4, RZ, PT, P0 ;  /* 0x000000ff0400720c */ /* 0x000fda0003f04100 */
[----:B------:R-:W0:Y:S02]  /*0530*/  @!P0 LDC.64 R6, c[0x0][0x380] ;  /* 0x0000e000ff068b82 */ /* 0x000e240000000a00 */
[----:B0-----:R-:W-:-:S05]  /*0540*/  @!P0 IADD3 R6, P1, PT, R3, R6, RZ ;  /* 0x0000000603068210 */ /* 0x001fca0007f3e0ff */
[----:B------:R-:W-:-:S05]  /*0550*/  @!P0 IMAD.X R7, R5, 0x1, R7, P1 ;  /* 0x0000000105078824 */ /* 0x000fca00008e0607 */
[----:B------:R-:W2:Y:S01]  /*0560*/  @!P0 LDG.E.U8 R6, desc[UR6][R6.64] ;  /* 0x0000000606068981 */ /* 0x000ea2000c1e1100 */
[----:B------:R-:W-:Y:S02]  /*0570*/  @!P0 IMAD.IADD R9, R1, 0x1, R3 ;  /* 0x0000000101098824 */ /* 0x000fe400078e0203 */
[----:B------:R-:W-:Y:S02]  /*0580*/  @!P0 IMAD.MOV.U32 R3, RZ, RZ, 0x1 ;  /* 0x00000001ff038424 */ /* 0x000fe400078e00ff */
[----:B------:R-:W-:-:S03]  /*0590*/  @!P0 IMAD.MOV.U32 R5, RZ, RZ, RZ ;  /* 0x000000ffff058224 */ /* 0x000fc600078e00ff */
[----:B------:R-:W-:Y:S02]  /*05a0*/  IADD3 R8, P3, PT, -R3, R0, RZ ;  /* 0x0000000003087210 */ /* 0x000fe40007f7e1ff */
[----:B------:R-:W-:Y:S02]  /*05b0*/  ISETP.GT.U32.AND P2, PT, R0, R3, PT ;  /* 0x000000030000720c */ /* 0x000fe40003f44070 */
[----:B------:R-:W-:Y:S01]  /*05c0*/  ISETP.LE.U32.AND P1, PT, R8, 0x3, PT ;  /* 0x000000030800780c */ /* 0x000fe20003f23070 */
[C---:B------:R-:W-:Y:S01]  /*05d0*/  IMAD.X R8, R4.reuse, 0x1, ~R5, P3 ;  /* 0x0000000104087824 */ /* 0x040fe200018e0e05 */
[----:B------:R-:W-:-:S04]  /*05e0*/  ISETP.GT.U32.AND.EX P2, PT, R4, R5, PT, P2 ;  /* 0x000000050400720c */ /* 0x000fc80003f44120 */
[----:B------:R-:W-:Y:S01]  /*05f0*/  ISETP.LE.U32.OR.EX P1, PT, R8, RZ, !P2, P1 ;  /* 0x000000ff0800720c */ /* 0x000fe20005723510 */
[----:B--2---:R0:W-:-:S12]  /*0600*/  @!P0 STL.U8 [R9+0x160], R6 ;  /* 0x0001600609008387 */ /* 0x0041d80000100000 */
[----:B------:R-:W-:Y:S05]  /*0610*/  @P1 BRA `(.L_x_1) ;  /* 0x0000000000501947 */ /* 0x000fea0003800000 */
[----:B------:R-:W-:Y:S01]  /*0620*/  IADD3 R14, P1, PT, R0, -0x3, RZ ;  /* 0xfffffffd000e7810 */ /* 0x000fe20007f3e0ff */
[----:B------:R-:W1:Y:S01]  /*0630*/  LDCU.64 UR4, c[0x0][0x380] ;  /* 0x00007000ff0477ac */ /* 0x000e620008000a00 */
[----:B------:R-:W-:Y:S02]  /*0640*/  PLOP3.LUT P0, PT, PT, PT, PT, 0x8, 0x80 ;  /* 0x000000000080781c */ /* 0x000fe40003f0e170 */
[----:B------:R-:W-:-:S11]  /*0650*/  IADD3.X R16, PT, PT, R4, -0x1, RZ, P1, !PT ;  /* 0xffffffff04107810 */ /* 0x000fd60000ffe4ff */
.L_x_2:
[----:B01----:R-:W-:-:S04]  /*0660*/  IADD3 R6, P1, PT, R3, UR4, RZ ;  /* 0x0000000403067c10 */ /* 0x003fc8000ff3e0ff */
[----:B------:R-:W-:-:S05]  /*0670*/  IADD3.X R7, PT, PT, R5, UR5, RZ, P1, !PT ;  /* 0x0000000505077c10 */ /* 0x000fca0008ffe4ff */
[----:B--2---:R-:W2:Y:S04]  /*0680*/  LDG.E.U8 R8, desc[UR6][R6.64] ;  /* 0x0000000606087981 */ /* 0x004ea8000c1e1100 */
[----:B------:R-:W4:Y:S04]  /*0690*/  LDG.E.U8 R9, desc[UR6][R6.64+0x1] ;  /* 0x0000010606097981 */ /* 0x000f28000c1e1100 */
[----:B------:R-:W5:Y:S04]  /*06a0*/  LDG.E.U8 R10, desc[UR6][R6.64+0x2] ;  /* 0x00000206060a7981 */ /* 0x000f68000c1e1100 */
[----:B------:R-:W3:Y:S01]  /*06b0*/  LDG.E.U8 R11, desc[UR6][R6.64+0x3] ;  /* 0x00000306060b7981 */ /* 0x000ee2000c1e1100 */
[----:B------:R-:W-:Y:S01]  /*06c0*/  IMAD.IADD R12, R1, 0x1, R3 ;  /* 0x00000001010c7824 */ /* 0x000fe200078e0203 */
[----:B------:R-:W-:-:S05]  /*06d0*/  IADD3 R3, P1, PT, R3, 0x4, RZ ;  /* 0x0000000403037810 */ /* 0x000fca0007f3e0ff */
[----:B------:R-:W-:Y:S01]  /*06e0*/  IMAD.X R5, RZ, RZ, R5, P1 ;  /* 0x000000ffff057224 */ /* 0x000fe200008e0605 */
[----:B------:R-:W-:-:S04]  /*06f0*/  ISETP.GE.U32.AND P1, PT, R3, R14, PT ;  /* 0x0000000e0300720c */ /* 0x000fc80003f26070 */
[----:B------:R-:W-:Y:S01]  /*0700*/  ISETP.GE.U32.AND.EX P1, PT, R5, R16, PT, P1 ;  /* 0x000000100500720c */ /* 0x000fe20003f26110 */
[----:B--2---:R2:W-:Y:S04]  /*0710*/  STL.U8 [R12+0x160], R8 ;  /* 0x000160080c007387 */ /* 0x0045e80000100000 */
[----:B----4-:R2:W-:Y:S04]  /*0720*/  STL.U8 [R12+0x161], R9 ;  /* 0x000161090c007387 */ /* 0x0105e80000100000 */
[----:B-----5:R2:W-:Y:S04]  /*0730*/  STL.U8 [R12+0x162], R10 ;  /* 0x0001620a0c007387 */ /* 0x0205e80000100000 */
[----:B---3--:R2:W-:Y:S01]  /*0740*/  STL.U8 [R12+0x163], R11 ;  /* 0x0001630b0c007387 */ /* 0x0085e20000100000 */
[----:B------:R-:W-:Y:S05]  /*0750*/  @!P1 BRA `(.L_x_2) ;  /* 0xfffffffc00c09947 */ /* 0x000fea000383ffff */
.L_x_1:
[----:B0-----:R-:W-:Y:S02]  /*0760*/  IADD3 R6, P3, PT, -R3, R0, RZ ;  /* 0x0000000003067210 */ /* 0x001fe40007f7e1ff */
[----:B------:R-:W-:Y:S02]  /*0770*/  ISETP.GT.U32.AND P2, PT, R0, R3, PT ;  /* 0x000000030000720c */ /* 0x000fe40003f44070 */
[----:B------:R-:W-:Y:S01]  /*0780*/  ISETP.LE.U32.AND P1, PT, R6, 0x1, PT ;  /* 0x000000010600780c */ /* 0x000fe20003f23070 */
[C---:B------:R-:W-:Y:S01]  /*0790*/  IMAD.X R6, R4.reuse, 0x1, ~R5, P3 ;  /* 0x0000000104067824 */ /* 0x040fe200018e0e05 */
[----:B------:R-:W-:-:S04]  /*07a0*/  ISETP.GT.U32.AND.EX P2, PT, R4, R5, PT, P2 ;  /* 0x000000050400720c */ /* 0x000fc80003f44120 */
[----:B------:R-:W-:-:S13]  /*07b0*/  ISETP.LE.U32.OR.EX P1, PT, R6, RZ, !P2, P1 ;  /* 0x000000ff0600720c */ /* 0x000fda0005723510 */
[----:B------:R-:W0:Y:S01]  /*07c0*/  @!P1 LDC.64 R6, c[0x0][0x380] ;  /* 0x0000e000ff069b82 */ /* 0x000e220000000a00 */
[----:B--2---:R-:W-:Y:S01]  /*07d0*/  @!P1 IMAD.IADD R10, R1, 0x1, R3 ;  /* 0x00000001010a9824 */ /* 0x004fe200078e0203 */
[----:B------:R-:W-:Y:S02]  /*07e0*/  @!P1 PLOP3.LUT P0, PT, PT, PT, PT, 0x8, 0x80 ;  /* 0x000000000080981c */ /* 0x000fe40003f0e170 */
[C---:B0-----:R-:W-:Y:S02]  /*07f0*/  @!P1 IADD3 R6, P3, PT, R3.reuse, R6, RZ ;  /* 0x0000000603069210 */ /* 0x041fe40007f7e0ff */
[----:B------:R-:W-:-:S03]  /*0800*/  @!P1 IADD3 R3, P2, PT, R3, 0x2, RZ ;  /* 0x0000000203039810 */ /* 0x000fc60007f5e0ff */
[----:B------:R-:W-:Y:S02]  /*0810*/  @!P1 IMAD.X R7, R5, 0x1, R7, P3 ;  /* 0x0000000105079824 */ /* 0x000fe400018e0607 */
[----:B------:R-:W-:Y:S01]  /*0820*/  @!P1 IMAD.X R5, RZ, RZ, R5, P2 ;  /* 0x000000ffff059224 */ /* 0x000fe200010e0605 */
[----:B------:R-:W-:-:S04]  /*0830*/  ISETP.LT.U32.AND P2, PT, R3, R0, PT ;  /* 0x000000000300720c */ /* 0x000fc80003f41070 */
[----:B------:R-:W-:-:S13]  /*0840*/  ISETP.LT.U32.OR.EX P0, PT, R5, R4, P0, P2 ;  /* 0x000000040500720c */ /* 0x000fda0000701520 */
[----:B------:R-:W0:Y:S02]  /*0850*/  @P0 LDC.64 R8, c[0x0][0x380] ;  /* 0x0000e000ff080b82 */ /* 0x000e240000000a00 */
[----:B0-----:R-:W-:Y:S02]  /*0860*/  @P0 IADD3 R4, P2, PT, R3, R8, RZ ;  /* 0x0000000803040210 */ /* 0x001fe40007f5e0ff */
[----:B------:R-:W2:Y:S03]  /*0870*/  @!P1 LDG.E.U8 R8, desc[UR6][R6.64] ;  /* 0x0000000606089981 */ /* 0x000ea6000c1e1100 */
[----:B------:R-:W-:Y:S02]  /*0880*/  @P0 IMAD.X R5, R5, 0x1, R9, P2 ;  /* 0x0000000105050824 */ /* 0x000fe400010e0609 */
[----:B------:R-:W4:Y:S04]  /*0890*/  @!P1 LDG.E.U8 R9, desc[UR6][R6.64+0x1] ;  /* 0x0000010606099981 */ /* 0x000f28000c1e1100 */
[----:B------:R-:W5:Y:S01]  /*08a0*/  @P0 LDG.E.U8 R4, desc[UR6][R4.64] ;  /* 0x0000000604040981 */ /* 0x000f62000c1e1100 */
[----:B------:R-:W-:-:S03]  /*08b0*/  @P0 IMAD.IADD R3, R1, 0x1, R3 ;  /* 0x0000000101030824 */ /* 0x000fc600078e0203 */
[----:B--2---:R0:W-:Y:S04]  /*08c0*/  @!P1 STL.U8 [R10+0x160], R8 ;  /* 0x000160080a009387 */ /* 0x0041e80000100000 */
[----:B----4-:R0:W-:Y:S04]  /*08d0*/  @!P1 STL.U8 [R10+0x161], R9 ;  /* 0x000161090a009387 */ /* 0x0101e80000100000 */
[----:B-----5:R0:W-:Y:S02]  /*08e0*/  @P0 STL.U8 [R3+0x160], R4 ;  /* 0x0001600403000387 */ /* 0x0201e40000100000 */
.L_x_0:
[----:B0-----:R-:W0:Y:S02]  /*08f0*/  LDC.64 R4, c[0x4][RZ] ;  /* 0x01000000ff047b82 */ /* 0x001e240000000a00 */
[----:B0-----:R-:W2:Y:S01]  /*0900*/  LDG.E.U8 R4, desc[UR6][R4.64] ;  /* 0x0000000604047981 */ /* 0x001ea2000c1e1100 */
[----:B------:R-:W-:-:S04]  /*0910*/  ISETP.NE.AND P0, PT, R20, -0x1, PT ;  /* 0xffffffff1400780c */ /* 0x000fc80003f05270 */
[----:B--2---:R-:W-:-:S13]  /*0920*/  ISETP.NE.OR P0, PT, R4, RZ, !P0 ;  /* 0x000000ff0400720c */ /* 0x004fda0004705670 */
[----:B------:R-:W-:Y:S05]  /*0930*/  @P0 EXIT ;  /* 0x000000000000094d */ /* 0x000fea0003800000 */
[----:B------:R-:W0:Y:S01]  /*0940*/  LDCU UR4, c[0x0][0x370] ;  /* 0x00006e00ff0477ac */ /* 0x000e220008000800 */
[----:B------:R-:W-:Y:S02]  /*0950*/  IMAD.IADD R0, R1, 0x1, R0 ;  /* 0x0000000101007824 */ /* 0x000fe400078e0200 */
[----:B------:R-:W-:Y:S02]  /*0960*/  IMAD.MOV.U32 R3, RZ, RZ, R20 ;  /* 0x000000ffff037224 */ /* 0x000fe400078e0014 */
[----:B0-----:R-:W-:-:S07]  /*0970*/  IMAD R2, R2, UR4, RZ ;  /* 0x0000000402027c24 */ /* 0x001fce000f8e02ff */
.L_x_15:
[----:B------:R-:W0:Y:S01]  /*0980*/  LDCU.64 UR4, c[0x0][0x388] ;  /* 0x00007100ff0477ac */ /* 0x000e220008000a00 */
[--C-:B------:R-:W-:Y:S01]  /*0990*/  SHF.R.U32.HI R7, RZ, 0x18, R3.reuse ;  /* 0x00000018ff077819 */ /* 0x100fe20000011603 */
[----:B-1----:R1:W-:Y:S01]  /*09a0*/  STL.U8 [R0+0x160], R3 ;  /* 0x0001600300007387 */ /* 0x0023e20000100000 */
[--C-:B------:R-:W-:Y:S01]  /*09b0*/  SHF.R.U32.HI R9, RZ, 0x10, R3.reuse ;  /* 0x00000010ff097819 */ /* 0x100fe20000011603 */
[----:B------:R-:W-:Y:S01]  /*09c0*/  IMAD.MOV.U32 R5, RZ, RZ, RZ ;  /* 0x000000ffff057224 */ /* 0x000fe200078e00ff */
[----:B------:R-:W-:Y:S01]  /*09d0*/  SHF.R.U32.HI R11, RZ, 0x8, R3 ;  /* 0x00000008ff0b7819 */ /* 0x000fe20000011603 */
[----:B------:R1:W-:Y:S01]  /*09e0*/  STL.U8 [R0+0x163], R7 ;  /* 0x0001630700007387 */ /* 0x0003e20000100000 */
[----:B------:R-:W-:Y:S02]  /*09f0*/  IMAD.MOV.U32 R29, RZ, RZ, RZ ;  /* 0x000000ffff1d7224 */ /* 0x000fe400078e00ff */
[----:B------:R-:W-:Y:S01]  /*0a00*/  IMAD.MOV.U32 R28, RZ, RZ, 0x6a09e667 ;  /* 0x6a09e667ff1c7424 */ /* 0x000fe200078e00ff */
[----:B------:R1:W-:Y:S01]  /*0a10*/  STL.U8 [R0+0x162], R9 ;  /* 0x0001620900007387 */ /* 0x0003e20000100000 */
[----:B------:R-:W-:-:S02]  /*0a20*/  IMAD.MOV.U32 R27, RZ, RZ, -0x4498517b ;  /* 0xbb67ae85ff1b7424 */ /* 0x000fc400078e00ff */
[----:B------:R-:W-:Y:S01]  /*0a30*/  IMAD.MOV.U32 R26, RZ, RZ, 0x3c6ef372 ;  /* 0x3c6ef372ff1a7424 */ /* 0x000fe200078e00ff */
[----:B------:R1:W-:Y:S01]  /*0a40*/  STL.U8 [R0+0x161], R11 ;  /* 0x0001610b00007387 */ /* 0x0003e20000100000 */
[----:B------:R-:W-:Y:S02]  /*0a50*/  IMAD.MOV.U32 R25, RZ, RZ, -0x5ab00ac6 ;  /* 0xa54ff53aff197424 */ /* 0x000fe400078e00ff */
[----:B------:R-:W-:Y:S01]  /*0a60*/  IMAD.MOV.U32 R24, RZ, RZ, 0x510e527f ;  /* 0x510e527fff187424 */ /* 0x000fe200078e00ff */
[----:B0-----:R-:W-:Y:S01]  /*0a70*/  UISETP.GE.U32.AND UP0, UPT, UR4, 0x3c, UPT ;  /* 0x0000003c0400788c */ /* 0x001fe2000bf06070 */
[----:B------:R-:W-:Y:S02]  /*0a80*/  IMAD.MOV.U32 R23, RZ, RZ, -0x64fa9774 ;  /* 0x9b05688cff177424 */ /* 0x000fe400078e00ff */
[----:B------:R-:W-:Y:S01]  /*0a90*/  IMAD.MOV.U32 R22, RZ, RZ, 0x1f83d9ab ;  /* 0x1f83d9abff167424 */ /* 0x000fe200078e00ff */
[----:B------:R-:W-:Y:S01]  /*0aa0*/  UISETP.GE.U32.AND.EX UP0, UPT, UR5, URZ, UPT, UP0 ;  /* 0x000000ff0500728c */ /* 0x000fe2000bf06100 */
[----:B------:R-:W-:-:S08]  /*0ab0*/  IMAD.MOV.U32 R21, RZ, RZ, 0x5be0cd19 ;  /* 0x5be0cd19ff157424 */ /* 0x000fd000078e00ff */
[----:B-1----:R-:W-:Y:S05]  /*0ac0*/  BRA.U !UP0, `(.L_x_3) ;  /* 0x0000001908647547 */ /* 0x002fea000b800000 */
[----:B------:R-:W2:Y:S04]  /*0ad0*/  LDL.U8 R8, [R1+0x160] ;  /* 0x0001600001087983 */ /* 0x000ea80000100000 */
[----:B------:R-:W4:Y:S04]  /*0ae0*/  LDL.U8 R16, [R1+0x164] ;  /* 0x0001640001107983 */ /* 0x000f280000100000 */
[----:B------:R-:W5:Y:S04]  /*0af0*/  LDL.U8 R14, [R1+0x161] ;  /* 0x00016100010e7983 */ /* 0x000f680000100000 */
[----:B------:R-:W3:Y:S04]  /*0b00*/  LDL.U8 R12, [R1+0x168] ;  /* 0x00016800010c7983 */ /* 0x000ee80000100000 */
        /* <DEDUP_REMOVED lines=20> */
[----:B--2---:R0:W-:Y:S04]  /*0c50*/  STL.U8 [R1+0x100], R8 ;  /* 0x0001000801007387 */ /* 0x0041e80000100000 */
[----:B0-----:R-:W2:Y:S04]  /*0c60*/  LDL.U8 R8, [R1+0x179] ;  /* 0x0001790001087983 */ /* 0x001ea80000100000 */
[----:B----4-:R0:W-:Y:S04]  /*0c70*/  STL.U8 [R1+0x104], R16 ;  /* 0x0001041001007387 */ /* 0x0101e80000100000 */
[----:B0-----:R-:W4:Y:S04]  /*0c80*/  LDL.U8 R16, [R1+0x176] ;  /* 0x0001760001107983 */ /* 0x001f280000100000 */
[----:B-----5:R0:W-:Y:S04]  /*0c90*/  STL.U8 [R1+0x101], R14 ;  /* 0x0001010e01007387 */ /* 0x0201e80000100000 */
[----:B---3--:R1:W-:Y:S04]  /*0ca0*/  STL.U8 [R1+0x108], R12 ;  /* 0x0001080c01007387 */ /* 0x0083e80000100000 */
[----:B0-----:R-:W3:Y:S04]  /*0cb0*/  LDL.U8 R14, [R1+0x17d] ;  /* 0x00017d00010e7983 */ /* 0x001ee80000100000 */
[----:B-1----:R-:W5:Y:S04]  /*0cc0*/  LDL.U8 R12, [R1+0x17a] ;  /* 0x00017a00010c7983 */ /* 0x002f680000100000 */
[----:B------:R0:W-:Y:S04]  /*0cd0*/  STL.U8 [R1+0x102], R5 ;  /* 0x0001020501007387 */ /* 0x0001e80000100000 */
[----:B------:R1:W-:Y:S04]  /*0ce0*/  STL.U8 [R1+0x103], R7 ;  /* 0x0001030701007387 */ /* 0x0003e80000100000 */
[----:B------:R1:W-:Y:S04]  /*0cf0*/  STL.U8 [R1+0x105], R21 ;  /* 0x0001051501007387 */ /* 0x0003e80000100000 */
[----:B------:R1:W-:Y:S04]  /*0d00*/  STL.U8 [R1+0x106], R23 ;  /* 0x0001061701007387 */ /* 0x0003e80000100000 */
[----:B------:R1:W-:Y:S04]  /*0d10*/  STL.U8 [R1+0x107], R25 ;  /* 0x0001071901007387 */ /* 0x0003e80000100000 */
[----:B------:R-:W-:Y:S04]  /*0d20*/  STL.U8 [R1+0x10b], R27 ;  /* 0x00010b1b01007387 */ /* 0x000fe80000100000 */
[----:B------:R1:W-:Y:S04]  /*0d30*/  STL.U8 [R1+0x10c], R6 ;  /* 0x00010c0601007387 */ /* 0x0003e80000100000 */
[----:B------:R-:W-:Y:S04]  /*0d40*/  STL.U8 [R1+0x10e], R22 ;  /* 0x00010e1601007387 */ /* 0x000fe80000100000 */
[----:B------:R-:W-:Y:S04]  /*0d50*/  STL.U8 [R1+0x10f], R24 ;  /* 0x00010f1801007387 */ /* 0x000fe80000100000 */
[----:B------:R-:W-:Y:S04]  /*0d60*/  STL.U8 [R1+0x110], R26 ;  /* 0x0001101a01007387 */ /* 0x000fe80000100000 */
[----:B------:R1:W-:Y:S04]  /*0d70*/  STL.U8 [R1+0x113], R4 ;  /* 0x0001130401007387 */ /* 0x0003e80000100000 */
[----:B------:R1:W-:Y:S04]  /*0d80*/  STL.U8 [R1+0x114], R28 ;  /* 0x0001141c01007387 */ /* 0x0003e80000100000 */
[----:B0-----:R-:W5:Y:S04]  /*0d90*/  LDL.U8 R5, [R1+0x17b] ;  /* 0x00017b0001057983 */ /* 0x001f680000100000 */
[----:B-1----:R-:W5:Y:S04]  /*0da0*/  LDL.U8 R7, [R1+0x17c] ;  /* 0x00017c0001077983 */ /* 0x002f680000100000 */
[----:B------:R-:W5:Y:S04]  /*0db0*/  LDL.U8 R21, [R1+0x17e] ;  /* 0x00017e0001157983 */ /* 0x000f680000100000 */
        /* <DEDUP_REMOVED lines=9> */
[----:B------:R0:W-:Y:S04]  /*0e50*/  STL.U8 [R1+0x10d], R10 ;  /* 0x00010d0a01007387 */ /* 0x0001e80000100000 */
[----:B------:R1:W-:Y:S04]  /*0e60*/  STL.U8 [R1+0x111], R9 ;  /* 0x0001110901007387 */ /* 0x0003e80000100000 */
[----:B------:R1:W-:Y:S04]  /*0e70*/  STL.U8 [R1+0x115], R11 ;  /* 0x0001150b01007387 */ /* 0x0003e80000100000 */
[----:B0-----:R-:W5:Y:S04]  /*0e80*/  LDL.U8 R10, [R1+0x18d] ;  /* 0x00018d00010a7983 */ /* 0x001f680000100000 */
[----:B-1----:R-:W5:Y:S04]  /*0e90*/  LDL.U8 R9, [R1+0x18e] ;  /* 0x00018e0001097983 */ /* 0x002f680000100000 */
        /* <DEDUP_REMOVED lines=9> */
[----:B0-----:R-:W5:Y:S04]  /*0f30*/  LDL.U8 R15, [R1+0x18b] ;  /* 0x00018b00010f7983 */ /* 0x001f680000100000 */
[----:B-1----:R-:W5:Y:S04]  /*0f40*/  LDL.U8 R13, [R1+0x192] ;  /* 0x00019200010d7983 */ /* 0x002f680000100000 */
[----:B--2---:R0:W-:Y:S04]  /*0f50*/  STL.U8 [R1+0x119], R8 ;  /* 0x0001190801007387 */ /* 0x0041e80000100000 */
[----:B0-----:R-:W2:Y:S04]  /*0f60*/  LDL.U8 R8, [R1+0x18c] ;  /* 0x00018c0001087983 */ /* 0x001ea80000100000 */
[----:B----4-:R0:W-:Y:S04]  /*0f70*/  STL.U8 [R1+0x116], R16 ;  /* 0x0001161001007387 */ /* 0x0101e80000100000 */
[----:B0-----:R-:W4:Y:S04]  /*0f80*/  LDL.U8 R16, [R1+0x190] ;  /* 0x0001900001107983 */ /* 0x001f280000100000 */
[----:B---3--:R0:W-:Y:S04]  /*0f90*/  STL.U8 [R1+0x11d], R14 ;  /* 0x00011d0e01007387 */ /* 0x0081e80000100000 */
[----:B-----5:R1:W-:Y:S04]  /*0fa0*/  STL.U8 [R1+0x11a], R12 ;  /* 0x00011a0c01007387 */ /* 0x0203e80000100000 */
[----:B0-----:R-:W3:Y:S04]  /*0fb0*/  LDL.U8 R14, [R1+0x18f] ;  /* 0x00018f00010e7983 */ /* 0x001ee80000100000 */
[----:B-1----:R-:W5:Y:S04]  /*0fc0*/  LDL.U8 R12, [R1+0x196] ;  /* 0x00019600010c7983 */ /* 0x002f680000100000 */
[----:B------:R-:W-:Y:S04]  /*0fd0*/  STL.U8 [R1+0x11b], R5 ;  /* 0x00011b0501007387 */ /* 0x000fe80000100000 */
[----:B------:R-:W-:Y:S04]  /*0fe0*/  STL.U8 [R1+0x11c], R7 ;  /* 0x00011c0701007387 */ /* 0x000fe80000100000 */
[----:B------:R-:W-:Y:S04]  /*0ff0*/  STL.U8 [R1+0x11e], R21 ;  /* 0x00011e1501007387 */ /* 0x000fe80000100000 */
[----:B------:R-:W-:Y:S04]  /*1000*/  STL.U8 [R1+0x11f], R23 ;  /* 0x00011f1701007387 */ /* 0x000fe80000100000 */
[----:B------:R-:W-:Y:S04]  /*1010*/  STL.U8 [R1+0x120], R25 ;  /* 0x0001201901007387 */ /* 0x000fe80000100000 */
[----:B------:R0:W-:Y:S04]  /*1020*/  STL.U8 [R1+0x121], R6 ;  /* 0x0001210601007387 */ /* 0x0001e80000100000 */
[----:B------:R-:W-:Y:S04]  /*1030*/  STL.U8 [R1+0x122], R4 ;  /* 0x0001220401007387 */ /* 0x000fe80000100000 */
[----:B------:R-:W-:Y:S04]  /*1040*/  STL.U8 [R1+0x123], R28 ;  /* 0x0001231c01007387 */ /* 0x000fe80000100000 */
[----:B------:R-:W-:Y:S04]  /*1050*/  STL.U8 [R1+0x127], R27 ;  /* 0x0001271b01007387 */ /* 0x000fe80000100000 */
[----:B------:R1:W-:Y:S04]  /*1060*/  STL.U8 [R1+0x128], R22 ;  /* 0x0001281601007387 */ /* 0x0003e80000100000 */
[----:B------:R1:W-:Y:S04]  /*1070*/  STL.U8 [R1+0x129], R24 ;  /* 0x0001291801007387 */ /* 0x0003e80000100000 */
[----:B------:R1:W-:Y:S04]  /*1080*/  STL.U8 [R1+0x12a], R26 ;  /* 0x00012a1a01007387 */ /* 0x0003e80000100000 */
[----:B0-----:R-:W5:Y:S04]  /*1090*/  LDL.U8 R6, [R1+0x193] ;  /* 0x0001930001067983 */ /* 0x001f680000100000 */
[----:B------:R-:W5:Y:S04]  /*10a0*/  LDL.U8 R5, [R1+0x194] ;  /* 0x0001940001057983 */ /* 0x000f680000100000 */
[----:B------:R-:W5:Y:S04]  /*10b0*/  LDL.U8 R7, [R1+0x195] ;  /* 0x0001950001077983 */ /* 0x000f680000100000 */
        /* <DEDUP_REMOVED lines=9> */
[----:B------:R-:W-:Y:S04]  /*1150*/  STL.U8 [R1+0x124], R11 ;  /* 0x0001240b01007387 */ /* 0x000fe80000100000 */
[----:B------:R-:W-:Y:S04]  /*1160*/  STL.U8 [R1+0x12d], R10 ;  /* 0x00012d0a01007387 */ /* 0x000fe80000100000 */
[----:B------:R-:W-:Y:S04]  /*1170*/  STL.U8 [R1+0x12e], R9 ;  /* 0x00012e0901007387 */ /* 0x000fe80000100000 */
[----:B------:R-:W-:Y:S04]  /*1180*/  STL.U8 [R1+0x125], R17 ;  /* 0x0001251101007387 */ /* 0x000fe80000100000 */
[----:B------:R-:W-:Y:S04]  /*1190*/  STL.U8 [R1+0x126], R19 ;  /* 0x0001261301007387 */ /* 0x000fe80000100000 */
[----:B------:R-:W-:Y:S04]  /*11a0*/  STL.U8 [R1+0x131], R18 ;  /* 0x0001311201007387 */ /* 0x000fe80000100000 */
[----:B------:R-:W-:Y:S04]  /*11b0*/  STL.U8 [R1+0x12b], R15 ;  /* 0x00012b0f01007387 */ /* 0x000fe80000100000 */
[----:B------:R-:W-:Y:S04]  /*11c0*/  STL.U8 [R1+0x132], R13 ;  /* 0x0001320d01007387 */ /* 0x000fe80000100000 */
[----:B--2---:R0:W-:Y:S04]  /*11d0*/  STL.U8 [R1+0x12c], R8 ;  /* 0x00012c0801007387 */ /* 0x0041e80000100000 */
[----:B0-----:R-:W2:Y:S04]  /*11e0*/  LDL.128 R8, [R1+0x100] ;  /* 0x0001000001087983 */ /* 0x001ea80000100c00 */
[----:B----4-:R0:W-:Y:S04]  /*11f0*/  STL.U8 [R1+0x130], R16 ;  /* 0x0001301001007387 */ /* 0x0101e80000100000 */
[----:B0-----:R-:W4:Y:S04]  /*1200*/  LDL.128 R16, [R1+0x110] ;  /* 0x0001100001107983 */ /* 0x001f280000100c00 */
[----:B---3--:R-:W-:Y:S04]  /*1210*/  STL.U8 [R1+0x12f], R14 ;  /* 0x00012f0e01007387 */ /* 0x008fe80000100000 */
[----:B-----5:R0:W-:Y:S04]  /*1220*/  STL.U8 [R1+0x136], R12 ;  /* 0x0001360c01007387 */ /* 0x0201e80000100000 */
[----:B0-----:R-:W3:Y:S04]  /*1230*/  LDL.128 R12, [R1+0x120] ;  /* 0x00012000010c7983 */ /* 0x001ee80000100c00 */
        /* <DEDUP_REMOVED lines=11> */
[----:B------:R0:W-:Y:S04]  /*12f0*/  STL.U8 [R1+0x13f], R4 ;  /* 0x00013f0401007387 */ /* 0x0001e80000100000 */
[----:B0-----:R-:W5:Y:S01]  /*1300*/  LDL.128 R4, [R1+0x130] ;  /* 0x0001300001047983 */ /* 0x001f620000100c00 */
[----:B--2---:R-:W-:-:S05]  /*1310*/  PRMT R21, R8, 0x7771, RZ ;  /* 0x0000777108157816 */ /* 0x004fca00000000ff */
[----:B------:R-:W-:Y:S01]  /*1320*/  IMAD.U32 R22, R21, 0x10000, RZ ;  /* 0x0001000015167824 */ /* 0x000fe200078e00ff */
[C---:B------:R-:W-:Y:S02]  /*1330*/  PRMT R24, R8.reuse, 0x7770, RZ ;  /* 0x0000777008187816 */ /* 0x040fe400000000ff */
[----:B------:R-:W-:Y:S02]  /*1340*/  PRMT R23, R8, 0x7773, RZ ;  /* 0x0000777308177816 */ /* 0x000fe400000000ff */
[----:B------:R-:W-:Y:S02]  /*1350*/  LOP3.LUT R26, R22, 0xff0000, RZ, 0xc0, !PT ;  /* 0x00ff0000161a7812 */ /* 0x000fe400078ec0ff */
[----:B------:R-:W-:Y:S02]  /*1360*/  PRMT R22, R8, 0x7772, RZ ;  /* 0x0000777208167816 */ /* 0x000fe400000000ff */
[----:B------:R-:W-:Y:S01]  /*1370*/  PRMT R8, R9, 0x7771, RZ ;  /* 0x0000777109087816 */ /* 0x000fe200000000ff */
[----:B------:R-:W-:-:S02]  /*1380*/  IMAD R24, R24, 0x1000000, R26 ;  /* 0x0100000018187824 */ /* 0x000fc400078e021a */
[----:B------:R-:W-:Y:S02]  /*1390*/  IMAD.SHL.U32 R21, R22, 0x100, RZ ;  /* 0x0000010016157824 */ /* 0x000fe400078e00ff */
[----:B------:R-:W-:-:S03]  /*13a0*/  IMAD.U32 R22, R8, 0x10000, RZ ;  /* 0x0001000008167824 */ /* 0x000fc600078e00ff */
[----:B------:R-:W-:Y:S02]  /*13b0*/  LOP3.LUT R8, R23, R24, R21, 0xfe, !PT ;  /* 0x0000001817087212 */ /* 0x000fe400078efe15 */
[C---:B------:R-:W-:Y:S02]  /*13c0*/  PRMT R23, R9.reuse, 0x7770, RZ ;  /* 0x0000777009177816 */ /* 0x040fe400000000ff */
[----:B------:R-:W-:Y:S02]  /*13d0*/  LOP3.LUT R24, R22, 0xff0000, RZ, 0xc0, !PT ;  /* 0x00ff000016187812 */ /* 0x000fe400078ec0ff */
[----:B------:R-:W-:Y:S02]  /*13e0*/  PRMT R21, R10, 0x7771, RZ ;  /* 0x000077710a157816 */ /* 0x000fe400000000ff */
[----:B------:R-:W-:Y:S01]  /*13f0*/  PRMT R22, R9, 0x7772, RZ ;  /* 0x0000777209167816 */ /* 0x000fe200000000ff */
[----:B------:R-:W-:Y:S01]  /*1400*/  IMAD R23, R23, 0x1000000, R24 ;  /* 0x0100000017177824 */ /* 0x000fe200078e0218 */
[----:B------:R-:W-:Y:S01]  /*1410*/  PRMT R9, R9, 0x7773, RZ ;  /* 0x0000777309097816 */ /* 0x000fe200000000ff */
[----:B------:R-:W-:-:S02]  /*1420*/  IMAD.U32 R21, R21, 0x10000, RZ ;  /* 0x0001000015157824 */ /* 0x000fc400078e00ff */
[----:B------:R-:W-:Y:S01]  /*1430*/  IMAD.SHL.U32 R24, R22, 0x100, RZ ;  /* 0x0000010016187824 */ /* 0x000fe200078e00ff */
[C---:B------:R-:W-:Y:S02]  /*1440*/  PRMT R22, R10.reuse, 0x7770, RZ ;  /* 0x000077700a167816 */ /* 0x040fe400000000ff */
[----:B------:R-:W-:Y:S02]  /*1450*/  LOP3.LUT R25, R21, 0xff0000, RZ, 0xc0, !PT ;  /* 0x00ff000015197812 */ /* 0x000fe400078ec0ff */
[----:B------:R-:W-:Y:S02]  /*1460*/  LOP3.LUT R9, R9, R23, R24, 0xfe, !PT ;  /* 0x0000001709097212 */ /* 0x000fe400078efe18 */
[C---:B------:R-:W-:Y:S02]  /*1470*/  PRMT R21, R10.reuse, 0x7772, RZ ;  /* 0x000077720a157816 */ /* 0x040fe400000000ff */
        /* <DEDUP_REMOVED lines=8> */
[C---:B------:R-:W-:Y:S02]  /*1500*/  PRMT R21, R11.reuse, 0x7772, RZ ;  /* 0x000077720b157816 */ /* 0x040fe400000000ff */
[----:B----4-:R-:W-:Y:S01]  /*1510*/  PRMT R25, R16, 0x7771, RZ ;  /* 0x0000777110197816 */ /* 0x010fe200000000ff */
[----:B------:R-:W-:Y:S01]  /*1520*/  IMAD R22, R22, 0x1000000, R23 ;  /* 0x0100000016167824 */ /* 0x000fe200078e0217 */
[----:B------:R-:W-:Y:S01]  /*1530*/  PRMT R23, R11, 0x7773, RZ ;  /* 0x000077730b177816 */ /* 0x000fe200000000ff */
[----:B------:R-:W-:-:S02]  /*1540*/  IMAD.SHL.U32 R11, R21, 0x100, RZ ;  /* 0x00000100150b7824 */ /* 0x000fc400078e00ff */
[----:B------:R-:W-:Y:S01]  /*1550*/  IMAD.U32 R25, R25, 0x10000, RZ ;  /* 0x0001000019197824 */ /* 0x000fe200078e00ff */
[C---:B------:R-:W-:Y:S02]  /*1560*/  PRMT R24, R16.reuse, 0x7770, RZ ;  /* 0x0000777010187816 */ /* 0x040fe400000000ff */
[----:B------:R-:W-:Y:S02]  /*1570*/  LOP3.LUT R11, R23, R22, R11, 0xfe, !PT ;  /* 0x00000016170b7212 */ /* 0x000fe400078efe0b */
[----:B------:R-:W-:Y:S02]  /*1580*/  LOP3.LUT R25, R25, 0xff0000, RZ, 0xc0, !PT ;  /* 0x00ff000019197812 */ /* 0x000fe400078ec0ff */
[C---:B------:R-:W-:Y:S02]  /*1590*/  PRMT R21, R16.reuse, 0x7772, RZ ;  /* 0x0000777210157816 */ /* 0x040fe400000000ff */
[----:B------:R-:W-:Y:S02]  /*15a0*/  PRMT R22, R16, 0x7773, RZ ;  /* 0x0000777310167816 */ /* 0x000fe400000000ff */
[----:B------:R-:W-:Y:S01]  /*15b0*/  PRMT R16, R17, 0x7771, RZ ;  /* 0x0000777111107816 */ /* 0x000fe200000000ff */
[----:B------:R-:W-:-:S02]  /*15c0*/  IMAD R24, R24, 0x1000000, R25 ;  /* 0x0100000018187824 */ /* 0x000fc400078e0219 */
[----:B------:R-:W-:Y:S02]  /*15d0*/  IMAD.SHL.U32 R21, R21, 0x100, RZ ;  /* 0x0000010015157824 */ /* 0x000fe400078e00ff */
[----:B------:R-:W-:Y:S01]  /*15e0*/  IMAD.U32 R25, R16, 0x10000, RZ ;  /* 0x0001000010197824 */ /* 0x000fe200078e00ff */
[----:B------:R-:W-:Y:S02]  /*15f0*/  PRMT R23, R17, 0x7770, RZ ;  /* 0x0000777011177816 */ /* 0x000fe400000000ff */
[----:B------:R-:W-:Y:S02]  /*1600*/  LOP3.LUT R16, R22, R24, R21, 0xfe, !PT ;  /* 0x0000001816107212 */ /* 0x000fe400078efe15 */
        /* <DEDUP_REMOVED lines=20> */
[----:B---3--:R-:W-:Y:S01]  /*1750*/  PRMT R25, R12, 0x7771, RZ ;  /* 0x000077710c197816 */ /* 0x008fe200000000ff */
        /* <DEDUP_REMOVED lines=30> */
[----:B------:R-:W-:Y:S01]  /*1940*/  IMAD.U32 R24, R14, 0x10000, RZ ;  /* 0x000100000e187824 */ /* 0x000fe200078e00ff */
[----:B-----5:R-:W-:Y:S02]  /*1950*/  PRMT R25, R4, 0x7771, RZ ;  /* 0x0000777104197816 */ /* 0x020fe400000000ff */
[----:B------:R-:W-:Y:S02]  /*1960*/  LOP3.LUT R14, R23, R22, R21, 0xfe, !PT ;  /* 0x00000016170e7212 */ /* 0x000fe400078efe15 */
[----:B------:R-:W-:Y:S02]  /*1970*/  PRMT R22, R15, 0x7770, RZ ;  /* 0x000077700f167816 */ /* 0x000fe400000000ff */
[----:B------:R-:W-:Y:S01]  /*1980*/  LOP3.LUT R23, R24, 0xff0000, RZ, 0xc0, !PT ;  /* 0x00ff000018177812 */ /* 0x000fe200078ec0ff */
[----:B------:R-:W-:Y:S01]  /*1990*/  IMAD.U32 R25, R25, 0x10000, RZ ;  /* 0x0001000019197824 */ /* 0x000fe200078e00ff */
[----:B------:R-:W-:-:S03]  /*19a0*/  PRMT R21, R15, 0x7772, RZ ;  /* 0x000077720f157816 */ /* 0x000fc600000000ff */
[----:B------:R-:W-:Y:S01]  /*19b0*/  IMAD R22, R22, 0x1000000, R23 ;  /* 0x0100000016167824 */ /* 0x000fe200078e0217 */
[----:B------:R-:W-:Y:S01]  /*19c0*/  PRMT R23, R15, 0x7773, RZ ;  /* 0x000077730f177816 */ /* 0x000fe200000000ff */
[----:B------:R-:W-:Y:S01]  /*19d0*/  IMAD.SHL.U32 R15, R21, 0x100, RZ ;  /* 0x00000100150f7824 */ /* 0x000fe200078e00ff */
[----:B------:R-:W-:Y:S02]  /*19e0*/  LOP3.LUT R24, R25, 0xff0000, RZ, 0xc0, !PT ;  /* 0x00ff000019187812 */ /* 0x000fe400078ec0ff */
[C---:B------:R-:W-:Y:S02]  /*19f0*/  PRMT R21, R4.reuse, 0x7770, RZ ;  /* 0x0000777004157816 */ /* 0x040fe400000000ff */
[----:B------:R-:W-:Y:S02]  /*1a00*/  LOP3.LUT R15, R23, R22, R15, 0xfe, !PT ;  /* 0x00000016170f7212 */ /* 0x000fe400078efe0f */
[----:B------:R-:W-:Y:S01]  /*1a10*/  PRMT R22, R4, 0x7772, RZ ;  /* 0x0000777204167816 */ /* 0x000fe200000000ff */
[----:B------:R-:W-:Y:S01]  /*1a20*/  IMAD R24, R21, 0x1000000, R24 ;  /* 0x0100000015187824 */ /* 0x000fe200078e0218 */
[----:B------:R-:W-:-:S02]  /*1a30*/  PRMT R21, R5, 0x7771, RZ ;  /* 0x0000777105157816 */ /* 0x000fc400000000ff */
[----:B------:R-:W-:Y:S01]  /*1a40*/  PRMT R4, R4, 0x7773, RZ ;  /* 0x0000777304047816 */ /* 0x000fe200000000ff */
[----:B------:R-:W-:Y:S02]  /*1a50*/  IMAD.SHL.U32 R23, R22, 0x100, RZ ;  /* 0x0000010016177824 */ /* 0x000fe400078e00ff */
[----:B------:R-:W-:Y:S01]  /*1a60*/  IMAD.U32 R21, R21, 0x10000, RZ ;  /* 0x0001000015157824 */ /* 0x000fe200078e00ff */
[----:B------:R-:W-:Y:S02]  /*1a70*/  PRMT R22, R5, 0x7770, RZ ;  /* 0x0000777005167816 */ /* 0x000fe400000000ff */
[----:B------:R-:W-:Y:S02]  /*1a80*/  LOP3.LUT R4, R4, R24, R23, 0xfe, !PT ;  /* 0x0000001804047212 */ /* 0x000fe400078efe17 */
[----:B------:R-:W-:Y:S02]  /*1a90*/  LOP3.LUT R23, R21, 0xff0000, RZ, 0xc0, !PT ;  /* 0x00ff000015177812 */ /* 0x000fe400078ec0ff */
[----:B------:R-:W-:-:S03]  /*1aa0*/  PRMT R21, R5, 0x7772, RZ ;  /* 0x0000777205157816 */ /* 0x000fc600000000ff */
[----:B------:R-:W-:Y:S01]  /*1ab0*/  IMAD R23, R22, 0x1000000, R23 ;  /* 0x0100000016177824 */ /* 0x000fe200078e0217 */
[----:B------:R-:W-:Y:S01]  /*1ac0*/  PRMT R22, R6, 0x7771, RZ ;  /* 0x0000777106167816 */ /* 0x000fe200000000ff */
[----:B------:R-:W-:Y:S01]  /*1ad0*/  IMAD.SHL.U32 R24, R21, 0x100, RZ ;  /* 0x0000010015187824 */ /* 0x000fe200078e00ff */
[----:B------:R-:W-:Y:S02]  /*1ae0*/  PRMT R5, R5, 0x7773, RZ ;  /* 0x0000777305057816 */ /* 0x000fe400000000ff */
[----:B------:R-:W-:Y:S01]  /*1af0*/  PRMT R21, R7, 0x7771, RZ ;  /* 0x0000777107157816 */ /* 0x000fe200000000ff */
[----:B------:R-:W-:Y:S01]  /*1b00*/  IMAD.U32 R22, R22, 0x10000, RZ ;  /* 0x0001000016167824 */ /* 0x000fe200078e00ff */
[----:B------:R-:W-:-:S03]  /*1b10*/  LOP3.LUT R5, R5, R23, R24, 0xfe, !PT ;  /* 0x0000001705057212 */ /* 0x000fc600078efe18 */
[----:B------:R-:W-:Y:S01]  /*1b20*/  IMAD.U32 R23, R21, 0x10000, RZ ;  /* 0x0001000015177824 */ /* 0x000fe200078e00ff */
[----:B------:R-:W-:Y:S02]  /*1b30*/  LOP3.LUT R24, R22, 0xff0000, RZ, 0xc0, !PT ;  /* 0x00ff000016187812 */ /* 0x000fe400078ec0ff */
[C---:B------:R-:W-:Y:S02]  /*1b40*/  PRMT R21, R6.reuse, 0x7770, RZ ;  /* 0x0000777006157816 */ /* 0x040fe400000000ff */
[----:B------:R-:W-:Y:S02]  /*1b50*/  LOP3.LUT R23, R23, 0xff0000, RZ, 0xc0, !PT ;  /* 0x00ff000017177812 */ /* 0x000fe400078ec0ff */
[----:B------:R-:W-:Y:S01]  /*1b60*/  PRMT R22, R7, 0x7770, RZ ;  /* 0x0000777007167816 */ /* 0x000fe200000000ff */
[----:B------:R-:W-:Y:S01]  /*1b70*/  IMAD R21, R21, 0x1000000, R24 ;  /* 0x0100000015157824 */ /* 0x000fe200078e0218 */
[----:B------:R-:W-:-:S03]  /*1b80*/  PRMT R24, R6, 0x7772, RZ ;  /* 0x0000777206187816 */ /* 0x000fc600000000ff */
[----:B------:R-:W-:Y:S01]  /*1b90*/  IMAD R22, R22, 0x1000000, R23 ;  /* 0x0100000016167824 */ /* 0x000fe200078e0217 */
[C---:B------:R-:W-:Y:S02]  /*1ba0*/  PRMT R23, R7.reuse, 0x7772, RZ ;  /* 0x0000777207177816 */ /* 0x040fe400000000ff */
[----:B------:R-:W-:Y:S01]  /*1bb0*/  PRMT R25, R6, 0x7773, RZ ;  /* 0x0000777306197816 */ /* 0x000fe200000000ff */
[----:B------:R-:W-:Y:S01]  /*1bc0*/  IMAD.SHL.U32 R6, R24, 0x100, RZ ;  /* 0x0000010018067824 */ /* 0x000fe200078e00ff */
[----:B------:R-:W-:Y:S01]  /*1bd0*/  PRMT R26, R7, 0x7773, RZ ;  /* 0x00007773071a7816 */ /* 0x000fe200000000ff */
[----:B------:R-:W-:-:S03]  /*1be0*/  IMAD.SHL.U32 R7, R23, 0x100, RZ ;  /* 0x0000010017077824 */ /* 0x000fc600078e00ff */
[----:B------:R-:W-:Y:S02]  /*1bf0*/  LOP3.LUT R6, R25, R21, R6, 0xfe, !PT ;  /* 0x0000001519067212 */ /* 0x000fe400078efe06 */
[----:B------:R-:W-:Y:S01]  /*1c00*/  LOP3.LUT R7, R26, R22, R7, 0xfe, !PT ;  /* 0x000000161a077212 */ /* 0x000fe200078efe07 */
[----:B------:R0:W-:Y:S04]  /*1c10*/  STL.128 [R1], R8 ;  /* 0x0000000801007387 */ /* 0x0001e80000100c00 */
[----:B------:R0:W-:Y:S04]  /*1c20*/  STL.128 [R1+0x10], R16 ;  /* 0x0000101001007387 */ /* 0x0001e80000100c00 */
[----:B------:R0:W-:Y:S04]  /*1c30*/  STL.128 [R1+0x20], R12 ;  /* 0x0000200c01007387 */ /* 0x0001e80000100c00 */
[----:B------:R0:W-:Y:S01]  /*1c40*/  STL.128 [R1+0x30], R4 ;  /* 0x0000300401007387 */ /* 0x0001e20000100c00 */
[----:B------:R-:W-:-:S07]  /*1c50*/  IMAD.MOV.U32 R21, RZ, RZ, 0x10 ;  /* 0x00000010ff157424 */ /* 0x000fce00078e00ff */
.L_x_4:
[----:B01----:R-:W-:-:S05]  /*1c60*/  IMAD R11, R21, 0x4, R1 ;  /* 0x00000004150b7824 */ /* 0x003fca00078e0201 */
[----:B------:R-:W2:Y:S04]  /*1c70*/  LDL.128 R4, [R11+-0x40] ;  /* 0xffffc0000b047983 */ /* 0x000ea80000100c00 */
[----:B------:R-:W3:Y:S04]  /*1c80*/  LDL.64 R8, [R11+-0x8] ;  /* 0xfffff8000b087983 */ /* 0x000ee80000100a00 */
[----:B------:R-:W4:Y:S04]  /*1c90*/  LDL R16, [R11+-0x1c] ;  /* 0xffffe4000b107983 */ /* 0x000f280000100800 */
[----:B------:R-:W5:Y:S04]  /*1ca0*/  LDL R15, [R11+-0x18] ;  /* 0xffffe8000b0f7983 */ /* 0x000f680000100800 */
[----:B------:R-:W5:Y:S04]  /*1cb0*/  LDL R12, [R11+-0x30] ;  /* 0xffffd0000b0c7983 */ /* 0x000f680000100800 */
[----:B------:R-:W5:Y:S04]  /*1cc0*/  LDL R13, [R11+-0x10] ;  /* 0xfffff0000b0d7983 */ /* 0x000f680000100800 */
[----:B------:R-:W5:Y:S01]  /*1cd0*/  LDL R10, [R11+-0x14] ;  /* 0xffffec000b0a7983 */ /* 0x000f620000100800 */
[----:B------:R-:W-:-:S05]  /*1ce0*/  VIADD R21, R21, 0x4 ;  /* 0x0000000415157836 */ /* 0x000fca0000000000 */
[----:B------:R-:W-:Y:S02]  /*1cf0*/  ISETP.NE.AND P0, PT, R21, 0x40, PT ;  /* 0x000000401500780c */ /* 0x000fe40003f05270 */
[C-C-:B--2---:R-:W-:Y:S02]  /*1d00*/  SHF.L.W.U32.HI R14, R5.reuse, 0x19, R5.reuse ;  /* 0x00000019050e7819 */ /* 0x144fe40000010e05 */
[----:B------:R-:W-:Y:S02]  /*1d10*/  SHF.L.W.U32.HI R17, R5, 0xe, R5 ;  /* 0x0000000e05117819 */ /* 0x000fe40000010e05 */
[C---:B---3--:R-:W-:Y:S02]  /*1d20*/  SHF.L.W.U32.HI R18, R8.reuse, 0xd, R8 ;  /* 0x0000000d08127819 */ /* 0x048fe40000010e08 */
[----:B------:R-:W-:Y:S02]  /*1d30*/  LEA.HI R19, R8, R4, RZ, 0x16 ;  /* 0x0000000408137211 */ /* 0x000fe400078fb0ff */
[----:B------:R-:W-:-:S02]  /*1d40*/  LOP3.LUT R14, R18, R14, R17, 0x96, !PT ;  /* 0x0000000e120e7212 */ /* 0x000fc400078e9611 */
[----:B----4-:R-:W-:Y:S02]  /*1d50*/  LEA.HI R17, R5, R16, RZ, 0x1d ;  /* 0x0000001005117211 */ /* 0x010fe400078fe8ff */
[----:B------:R-:W-:Y:S02]  /*1d60*/  SHF.L.W.U32.HI R16, R6, 0x19, R6 ;  /* 0x0000001906107819 */ /* 0x000fe40000010e06 */
[----:B------:R-:W-:Y:S02]  /*1d70*/  LEA.HI R4, R8, R17, R8, 0xf ;  /* 0x0000001108047211 */ /* 0x000fe400078f7808 */
[C---:B------:R-:W-:Y:S02]  /*1d80*/  SHF.L.W.U32.HI R23, R6.reuse, 0xe, R6 ;  /* 0x0000000e06177819 */ /* 0x040fe40000010e06 */
[----:B------:R-:W-:Y:S02]  /*1d90*/  SHF.L.W.U32.HI R18, R9, 0xd, R9 ;  /* 0x0000000d09127819 */ /* 0x000fe40000010e09 */
[----:B-----5:R-:W-:-:S02]  /*1da0*/  LEA.HI R8, R6, R15, RZ, 0x1d ;  /* 0x0000000f06087211 */ /* 0x020fc400078fe8ff */
[----:B------:R-:W-:Y:S02]  /*1db0*/  LOP3.LUT R4, R19, R14, R4, 0x96, !PT ;  /* 0x0000000e13047212 */ /* 0x000fe400078e9604 */
[C---:B------:R-:W-:Y:S02]  /*1dc0*/  LEA.HI R14, R9.reuse, R5, RZ, 0x16 ;  /* 0x00000005090e7211 */ /* 0x040fe400078fb0ff */
[----:B------:R-:W-:Y:S02]  /*1dd0*/  LOP3.LUT R16, R18, R16, R23, 0x96, !PT ;  /* 0x0000001012107212 */ /* 0x000fe400078e9617 */
[----:B------:R-:W-:Y:S02]  /*1de0*/  LEA.HI R5, R9, R8, R9, 0xf ;  /* 0x0000000809057211 */ /* 0x000fe400078f7809 */
[----:B------:R-:W-:Y:S02]  /*1df0*/  SHF.L.W.U32.HI R8, R12, 0x19, R12 ;  /* 0x000000190c087819 */ /* 0x000fe40000010e0c */
[----:B------:R-:W-:-:S02]  /*1e00*/  LOP3.LUT R5, R14, R16, R5, 0x96, !PT ;  /* 0x000000100e057212 */ /* 0x000fc400078e9605 */
[C---:B------:R-:W-:Y:S02]  /*1e10*/  LEA.HI R14, R12.reuse, R13, RZ, 0x1d ;  /* 0x0000000d0c0e7211 */ /* 0x040fe400078fe8ff */
[----:B------:R-:W-:Y:S01]  /*1e20*/  SHF.L.W.U32.HI R13, R12, 0xe, R12 ;  /* 0x0000000e0c0d7819 */ /* 0x000fe20000010e0c */
[----:B------:R1:W-:Y:S01]  /*1e30*/  STL.64 [R11], R4 ;  /* 0x000000040b007387 */ /* 0x0003e20000100a00 */
[C-C-:B------:R-:W-:Y:S02]  /*1e40*/  SHF.L.W.U32.HI R15, R7.reuse, 0x19, R7.reuse ;  /* 0x00000019070f7819 */ /* 0x140fe40000010e07 */
[----:B------:R-:W-:Y:S02]  /*1e50*/  SHF.L.W.U32.HI R18, R7, 0xe, R7 ;  /* 0x0000000e07127819 */ /* 0x000fe40000010e07 */
[----:B------:R-:W-:Y:S02]  /*1e60*/  SHF.L.W.U32.HI R17, R4, 0xd, R4 ;  /* 0x0000000d04117819 */ /* 0x000fe40000010e04 */
[----:B------:R-:W-:-:S02]  /*1e70*/  SHF.L.W.U32.HI R12, R5, 0xd, R5 ;  /* 0x0000000d050c7819 */ /* 0x000fc40000010e05 */
[----:B------:R-:W-:Y:S02]  /*1e80*/  LEA.HI R9, R7, R10, RZ, 0x1d ;  /* 0x0000000a07097211 */ /* 0x000fe400078fe8ff */
[----:B------:R-:W-:Y:S02]  /*1e90*/  LOP3.LUT R15, R17, R15, R18, 0x96, !PT ;  /* 0x0000000f110f7212 */ /* 0x000fe400078e9612 */
[----:B------:R-:W-:Y:S02]  /*1ea0*/  LEA.HI R6, R4, R6, RZ, 0x16 ;  /* 0x0000000604067211 */ /* 0x000fe400078fb0ff */
[----:B------:R-:W-:Y:S02]  /*1eb0*/  LEA.HI R7, R5, R7, RZ, 0x16 ;  /* 0x0000000705077211 */ /* 0x000fe400078fb0ff */
[----:B------:R-:W-:Y:S02]  /*1ec0*/  LOP3.LUT R8, R12, R8, R13, 0x96, !PT ;  /* 0x000000080c087212 */ /* 0x000fe400078e960d */
[----:B------:R-:W-:-:S02]  /*1ed0*/  LEA.HI R9, R4, R9, R4, 0xf ;  /* 0x0000000904097211 */ /* 0x000fc400078f7804 */
[----:B------:R-:W-:Y:S02]  /*1ee0*/  LEA.HI R14, R5, R14, R5, 0xf ;  /* 0x0000000e050e7211 */ /* 0x000fe400078f7805 */
[----:B------:R-:W-:Y:S02]  /*1ef0*/  LOP3.LUT R6, R6, R15, R9, 0x96, !PT ;  /* 0x0000000f06067212 */ /* 0x000fe400078e9609 */
[----:B------:R-:W-:-:S03]  /*1f00*/  LOP3.LUT R8, R7, R8, R14, 0x96, !PT ;  /* 0x0000000807087212 */ /* 0x000fc600078e960e */
[----:B------:R1:W-:Y:S04]  /*1f10*/  STL [R11+0x8], R6 ;  /* 0x000008060b007387 */ /* 0x0003e80000100800 */
[----:B------:R1:W-:Y:S01]  /*1f20*/  STL [R11+0xc], R8 ;  /* 0x00000c080b007387 */ /* 0x0003e20000100800 */
[----:B------:R-:W-:Y:S05]  /*1f30*/  @P0 BRA `(.L_x_4) ;  /* 0xfffffffc00480947 */ /* 0x000fea000383ffff */
[----:B------:R-:W-:Y:S02]  /*1f40*/  IMAD.MOV.U32 R21, RZ, RZ, 0x5be0cd19 ;  /* 0x5be0cd19ff157424 */ /* 0x000fe400078e00ff */
[----:B------:R-:W-:Y:S02]  /*1f50*/  IMAD.MOV.U32 R22, RZ, RZ, 0x1f83d9ab ;  /* 0x1f83d9abff167424 */ /* 0x000fe400078e00ff */
[----:B------:R-:W-:Y:S02]  /*1f60*/  IMAD.MOV.U32 R23, RZ, RZ, -0x64fa9774 ;  /* 0x9b05688cff177424 */ /* 0x000fe400078e00ff */
[----:B------:R-:W-:Y:S02]  /*1f70*/  IMAD.MOV.U32 R24, RZ, RZ, 0x510e527f ;  /* 0x510e527fff187424 */ /* 0x000fe400078e00ff */
[----:B------:R-:W-:Y:S02]  /*1f80*/  IMAD.MOV.U32 R25, RZ, RZ, -0x5ab00ac6 ;  /* 0xa54ff53aff197424 */ /* 0x000fe400078e00ff */
[----:B------:R-:W-:-:S02]  /*1f90*/  IMAD.MOV.U32 R26, RZ, RZ, 0x3c6ef372 ;  /* 0x3c6ef372ff1a7424 */ /* 0x000fc400078e00ff */
[----:B------:R-:W-:Y:S02]  /*1fa0*/  IMAD.MOV.U32 R27, RZ, RZ, -0x4498517b ;  /* 0xbb67ae85ff1b7424 */ /* 0x000fe400078e00ff */
[----:B------:R-:W-:Y:S02]  /*1fb0*/  IMAD.MOV.U32 R28, RZ, RZ, 0x6a09e667 ;  /* 0x6a09e667ff1c7424 */ /* 0x000fe400078e00ff */
[----:B------:R-:W-:-:S07]  /*1fc0*/  IMAD.MOV.U32 R14, RZ, RZ, RZ ;  /* 0x000000ffff0e7224 */ /* 0x000fce00078e00ff */
.L_x_5:
[----:B-1----:R-:W-:-:S04]  /*1fd0*/  IMAD.SHL.U32 R8, R14, 0x4, RZ ;  /* 0x000000040e087824 */ /* 0x002fc800078e00ff */
[----:B------:R-:W-:Y:S01]  /*1fe0*/  IMAD.IADD R5, R1, 0x1, R8 ;  /* 0x0000000101057824 */ /* 0x000fe200078e0208 */
[----:B------:R-:W0:Y:S05]  /*1ff0*/  LDC.64 R10, c[0x3][R8] ;  /* 0x00c00000080a7b82 */ /* 0x000e2a0000000a00 */
[----:B------:R-:W0:Y:S01]  /*2000*/  LDL.128 R4, [R5] ;  /* 0x0000000005047983 */ /* 0x000e220000100c00 */
[--C-:B------:R-:W-:Y:S01]  /*2010*/  SHF.L.W.U32.HI R9, R24, 0x1a, R24.reuse ;  /* 0x0000001a18097819 */ /* 0x100fe20000010e18 */
[----:B------:R-:W-:Y:S01]  /*2020*/  VIADD R14, R14, 0x4 ;  /* 0x000000040e0e7836 */ /* 0x000fe20000000000 */
[C-C-:B------:R-:W-:Y:S02]  /*2030*/  SHF.L.W.U32.HI R12, R24.reuse, 0x15, R24.reuse ;  /* 0x00000015180c7819 */ /* 0x140fe40000010e18 */
[----:B------:R-:W-:-:S02]  /*2040*/  SHF.L.W.U32.HI R13, R24, 0x7, R24 ;  /* 0x00000007180d7819 */ /* 0x000fc40000010e18 */
[----:B------:R-:W-:Y:S02]  /*2050*/  ISETP.NE.AND P0, PT, R14, 0x40, PT ;  /* 0x000000400e00780c */ /* 0x000fe40003f05270 */
[----:B------:R-:W-:Y:S02]  /*2060*/  LOP3.LUT R12, R13, R9, R12, 0x96, !PT ;  /* 0x000000090d0c7212 */ /* 0x000fe400078e960c */
[----:B------:R-:W-:-:S04]  /*2070*/  LOP3.LUT R9, R22, R24, R23, 0xb8, !PT ;  /* 0x0000001816097212 */ /* 0x000fc800078eb817 */
[----:B------:R-:W-:-:S04]  /*2080*/  IADD3 R9, PT, PT, R12, R9, R21 ;  /* 0x000000090c097210 */ /* 0x000fc80007ffe015 */
[----:B0-----:R-:W-:Y:S02]  /*2090*/  IADD3 R4, PT, PT, R4, R9, R10 ;  /* 0x0000000904047210 */ /* 0x001fe40007ffe00a */
[----:B------:R-:W-:-:S03]  /*20a0*/  SHF.L.W.U32.HI R9, R28, 0x1e, R28 ;  /* 0x0000001e1c097819 */ /* 0x000fc60000010e1c */
[----:B------:R-:W-:-:S05]  /*20b0*/  IMAD.IADD R21, R4, 0x1, R25 ;  /* 0x0000000104157824 */ /* 0x000fca00078e0219 */
[C-C-:B------:R-:W-:Y:S02]  /*20c0*/  SHF.L.W.U32.HI R10, R21.reuse, 0x1a, R21.reuse ;  /* 0x0000001a150a7819 */ /* 0x140fe40000010e15 */
[C-C-:B------:R-:W-:Y:S02]  /*20d0*/  SHF.L.W.U32.HI R13, R21.reuse, 0x15, R21.reuse ;  /* 0x00000015150d7819 */ /* 0x140fe40000010e15 */
[----:B------:R-:W-:Y:S02]  /*20e0*/  SHF.L.W.U32.HI R12, R21, 0x7, R21 ;  /* 0x00000007150c7819 */ /* 0x000fe40000010e15 */
[----:B------:R-:W-:Y:S02]  /*20f0*/  LOP3.LUT R15, R23, R21, R24, 0xb8, !PT ;  /* 0x00000015170f7212 */ /* 0x000fe400078eb818 */
[----:B------:R-:W-:Y:S02]  /*2100*/  LOP3.LUT R13, R12, R10, R13, 0x96, !PT ;  /* 0x0000000a0c0d7212 */ /* 0x000fe400078e960d */
[----:B------:R-:W-:-:S02]  /*2110*/  SHF.L.W.U32.HI R10, R28, 0x13, R28 ;  /* 0x000000131c0a7819 */ /* 0x000fc40000010e1c */
[----:B------:R-:W-:Y:S02]  /*2120*/  SHF.L.W.U32.HI R12, R28, 0xa, R28 ;  /* 0x0000000a1c0c7819 */ /* 0x000fe40000010e1c */
[----:B------:R-:W-:Y:S02]  /*2130*/  IADD3 R22, PT, PT, R13, R15, R22 ;  /* 0x0000000f0d167210 */ /* 0x000fe40007ffe016 */
[----:B------:R-:W-:Y:S02]  /*2140*/  LOP3.LUT R25, R12, R9, R10, 0x96, !PT ;  /* 0x000000090c197212 */ /* 0x000fe400078e960a */
[----:B------:R-:W0:Y:S01]  /*2150*/  LDC.64 R8, c[0x3][R8+0x8] ;  /* 0x00c0020008087b82 */ /* 0x000e220000000a00 */
[----:B------:R-:W-:Y:S02]  /*2160*/  IADD3 R5, PT, PT, R5, R22, R11 ;  /* 0x0000001605057210 */ /* 0x000fe40007ffe00b */
[----:B------:R-:W-:-:S03]  /*2170*/  LOP3.LUT R13, R27, R26, R28, 0xe8, !PT ;  /* 0x0000001a1b0d7212 */ /* 0x000fc600078ee81c */
[----:B------:R-:W-:Y:S01]  /*2180*/  IMAD.IADD R22, R5, 0x1, R26 ;  /* 0x0000000105167824 */ /* 0x000fe200078e021a */
[----:B------:R-:W-:-:S04]  /*2190*/  IADD3 R25, PT, PT, R4, R25, R13 ;  /* 0x0000001904197210 */ /* 0x000fc80007ffe00d */
[C-C-:B------:R-:W-:Y:S02]  /*21a0*/  SHF.L.W.U32.HI R4, R25.reuse, 0x1e, R25.reuse ;  /* 0x0000001e19047819 */ /* 0x140fe40000010e19 */
[C-C-:B------:R-:W-:Y:S02]  /*21b0*/  SHF.L.W.U32.HI R11, R25.reuse, 0x13, R25.reuse ;  /* 0x00000013190b7819 */ /* 0x140fe40000010e19 */
[----:B------:R-:W-:Y:S02]  /*21c0*/  SHF.L.W.U32.HI R10, R25, 0xa, R25 ;  /* 0x0000000a190a7819 */ /* 0x000fe40000010e19 */
[C-C-:B------:R-:W-:Y:S02]  /*21d0*/  SHF.L.W.U32.HI R12, R22.reuse, 0x1a, R22.reuse ;  /* 0x0000001a160c7819 */ /* 0x140fe40000010e16 */
[C-C-:B------:R-:W-:Y:S02]  /*21e0*/  SHF.L.W.U32.HI R13, R22.reuse, 0x15, R22.reuse ;  /* 0x00000015160d7819 */ /* 0x140fe40000010e16 */
[----:B------:R-:W-:-:S02]  /*21f0*/  SHF.L.W.U32.HI R15, R22, 0x7, R22 ;  /* 0x00000007160f7819 */ /* 0x000fc40000010e16 */
[----:B------:R-:W-:Y:S02]  /*2200*/  LOP3.LUT R4, R10, R4, R11, 0x96, !PT ;  /* 0x000000040a047212 */ /* 0x000fe400078e960b */
[----:B------:R-:W-:Y:S02]  /*2210*/  LOP3.LUT R12, R15, R12, R13, 0x96, !PT ;  /* 0x0000000c0f0c7212 */ /* 0x000fe400078e960d */
[----:B------:R-:W-:Y:S02]  /*2220*/  LOP3.LUT R10, R24, R22, R21, 0xb8, !PT ;  /* 0x00000016180a7212 */ /* 0x000fe400078eb815 */
[----:B------:R-:W-:Y:S02]  /*2230*/  LOP3.LUT R26, R28, R27, R25, 0xe8, !PT ;  /* 0x0000001b1c1a7212 */ /* 0x000fe400078ee819 */
[----:B------:R-:W-:Y:S02]  /*2240*/  IADD3 R23, PT, PT, R12, R10, R23 ;  /* 0x0000000a0c177210 */ /* 0x000fe40007ffe017 */
[----:B------:R-:W-:-:S02]  /*2250*/  IADD3 R26, PT, PT, R5, R4, R26 ;  /* 0x00000004051a7210 */ /* 0x000fc40007ffe01a */
[----:B0-----:R-:W-:Y:S02]  /*2260*/  IADD3 R6, PT, PT, R6, R23, R8 ;  /* 0x0000001706067210 */ /* 0x001fe40007ffe008 */
[C-C-:B------:R-:W-:Y:S02]  /*2270*/  SHF.L.W.U32.HI R4, R26.reuse, 0x1e, R26.reuse ;  /* 0x0000001e1a047819 */ /* 0x140fe40000010e1a */
[--C-:B------:R-:W-:Y:S01]  /*2280*/  SHF.L.W.U32.HI R5, R26, 0x13, R26.reuse ;  /* 0x000000131a057819 */ /* 0x100fe20000010e1a */
[----:B------:R-:W-:Y:S01]  /*2290*/  IMAD.IADD R23, R6, 0x1, R27 ;  /* 0x0000000106177824 */ /* 0x000fe200078e021b */
[--C-:B------:R-:W-:Y:S02]  /*22a0*/  SHF.L.W.U32.HI R8, R26, 0xa, R26.reuse ;  /* 0x0000000a1a087819 */ /* 0x100fe40000010e1a */
[----:B------:R-:W-:Y:S02]  /*22b0*/  LOP3.LUT R27, R25, R28, R26, 0xe8, !PT ;  /* 0x0000001c191b7212 */ /* 0x000fe400078ee81a */
[----:B------:R-:W-:-:S02]  /*22c0*/  LOP3.LUT R5, R8, R4, R5, 0x96, !PT ;  /* 0x0000000408057212 */ /* 0x000fc400078e9605 */
[C-C-:B------:R-:W-:Y:S02]  /*22d0*/  SHF.L.W.U32.HI R4, R23.reuse, 0x1a, R23.reuse ;  /* 0x0000001a17047819 */ /* 0x140fe40000010e17 */
[C-C-:B------:R-:W-:Y:S02]  /*22e0*/  SHF.L.W.U32.HI R11, R23.reuse, 0x15, R23.reuse ;  /* 0x00000015170b7819 */ /* 0x140fe40000010e17 */
[----:B------:R-:W-:Y:S02]  /*22f0*/  SHF.L.W.U32.HI R8, R23, 0x7, R23 ;  /* 0x0000000717087819 */ /* 0x000fe40000010e17 */
[----:B------:R-:W-:Y:S02]  /*2300*/  IADD3 R27, PT, PT, R6, R5, R27 ;  /* 0x00000005061b7210 */ /* 0x000fe40007ffe01b */
[----:B------:R-:W-:Y:S02]  /*2310*/  LOP3.LUT R11, R8, R4, R11, 0x96, !PT ;  /* 0x00000004080b7212 */ /* 0x000fe400078e960b */
[----:B------:R-:W-:-:S02]  /*2320*/  LOP3.LUT R4, R21, R23, R22, 0xb8, !PT ;  /* 0x0000001715047212 */ /* 0x000fc400078eb816 */
[--C-:B------:R-:W-:Y:S02]  /*2330*/  SHF.L.W.U32.HI R5, R27, 0x1e, R27.reuse ;  /* 0x0000001e1b057819 */ /* 0x100fe40000010e1b */
[----:B------:R-:W-:Y:S02]  /*2340*/  IADD3 R4, PT, PT, R11, R4, R24 ;  /* 0x000000040b047210 */ /* 0x000fe40007ffe018 */
[C-C-:B------:R-:W-:Y:S02]  /*2350*/  SHF.L.W.U32.HI R6, R27.reuse, 0x13, R27.reuse ;  /* 0x000000131b067819 */ /* 0x140fe40000010e1b */
[----:B------:R-:W-:Y:S02]  /*2360*/  SHF.L.W.U32.HI R8, R27, 0xa, R27 ;  /* 0x0000000a1b087819 */ /* 0x000fe40000010e1b */
[----:B------:R-:W-:Y:S02]  /*2370*/  IADD3 R7, PT, PT, R7, R4, R9 ;  /* 0x0000000407077210 */ /* 0x000fe40007ffe009 */
[----:B------:R-:W-:-:S02]  /*2380*/  LOP3.LUT R6, R8, R5, R6, 0x96, !PT ;  /* 0x0000000508067212 */ /* 0x000fc400078e9606 */
[----:B------:R-:W-:Y:S01]  /*2390*/  LOP3.LUT R4, R26, R25, R27, 0xe8, !PT ;  /* 0x000000191a047212 */ /* 0x000fe200078ee81b */
[----:B------:R-:W-:-:S03]  /*23a0*/  IMAD.IADD R24, R7, 0x1, R28 ;  /* 0x0000000107187824 */ /* 0x000fc600078e021c */
[----:B------:R-:W-:Y:S01]  /*23b0*/  IADD3 R28, PT, PT, R7, R6, R4 ;  /* 0x00000006071c7210 */ /* 0x000fe20007ffe004 */
[----:B------:R-:W-:Y:S06]  /*23c0*/  @P0 BRA `(.L_x_5) ;  /* 0xfffffffc00000947 */ /* 0x000fec000383ffff */
[----:B------:R-:W-:Y:S02]  /*23d0*/  VIADD R21, R21, 0x5be0cd19 ;  /* 0x5be0cd1915157836 */ /* 0x000fe40000000000 */
[----:B------:R-:W-:Y:S02]  /*23e0*/  VIADD R22, R22, 0x1f83d9ab ;  /* 0x1f83d9ab16167836 */ /* 0x000fe40000000000 */
[----:B------:R-:W-:Y:S02]  /*23f0*/  VIADD R23, R23, 0x9b05688c ;  /* 0x9b05688c17177836 */ /* 0x000fe40000000000 */
[----:B------:R-:W-:Y:S02]  /*2400*/  VIADD R24, R24, 0x510e527f ;  /* 0x510e527f18187836 */ /* 0x000fe40000000000 */
[----:B------:R-:W-:Y:S02]  /*2410*/  VIADD R25, R25, 0xa54ff53a ;  /* 0xa54ff53a19197836 */ /* 0x000fe40000000000 */
[----:B------:R-:W-:-:S02]  /*2420*/  VIADD R26, R26, 0x3c6ef372 ;  /* 0x3c6ef3721a1a7836 */ /* 0x000fc40000000000 */
[----:B------:R-:W-:Y:S02]  /*2430*/  VIADD R27, R27, 0xbb67ae85 ;  /* 0xbb67ae851b1b7836 */ /* 0x000fe40000000000 */
[----:B------:R-:W-:Y:S02]  /*2440*/  VIADD R28, R28, 0x6a09e667 ;  /* 0x6a09e6671c1c7836 */ /* 0x000fe40000000000 */
[----:B------:R-:W-:-:S07]  /*2450*/  IMAD.MOV.U32 R5, RZ, RZ, 0x40 ;  /* 0x00000040ff057424 */ /* 0x000fce00078e00ff */
.L_x_3:
[----:B------:R-:W0:Y:S01]  /*2460*/  LDCU.64 UR4, c[0x0][0x388] ;  /* 0x00007100ff0477ac */ /* 0x000e220008000a00 */
[----:B------:R1:W-:Y:S04]  /*2470*/  STL.U8 [R1+0x100], RZ ;  /* 0x000100ff01007387 */ /* 0x0003e80000100000 */
[----:B------:R1:W-:Y:S04]  /*2480*/  STL.U8 [R1+0x101], RZ ;  /* 0x000101ff01007387 */ /* 0x0003e80000100000 */
[----:B------:R1:W-:Y:S04]  /*2490*/  STL.U8 [R1+0x102], RZ ;  /* 0x000102ff01007387 */ /* 0x0003e80000100000 */
[----:B------:R1:W-:Y:S04]  /*24a0*/  STL.U8 [R1+0x103], RZ ;  /* 0x000103ff01007387 */ /* 0x0003e80000100000 */
[----:B------:R1:W-:Y:S01]  /*24b0*/  STL.U8 [R1+0x104], RZ ;  /* 0x000104ff01007387 */ /* 0x0003e20000100000 */
[----:B0-----:R-:W-:-:S03]  /*24c0*/  UISETP.LT.U32.AND UP0, UPT, UR4, 0x40, UPT ;  /* 0x000000400400788c */ /* 0x001fc6000bf01070 */
[----:B------:R1:W-:Y:S01]  /*24d0*/  STL.U8 [R1+0x105], RZ ;  /* 0x000105ff01007387 */ /* 0x0003e20000100000 */
[----:B------:R-:W-:-:S03]  /*24e0*/  UISETP.LT.U32.AND.EX UP0, UPT, UR5, URZ, UPT, UP0 ;  /* 0x000000ff0500728c */ /* 0x000fc6000bf01100 */
[----:B------:R1:W-:Y:S01]  /*24f0*/  STL.U8 [R1+0x106], RZ ;  /* 0x000106ff01007387 */ /* 0x0003e20000100000 */
[----:B------:R-:W-:Y:S02]  /*2500*/  USEL UR4, UR4, 0x40, UP0 ;  /* 0x0000004004047887 */ /* 0x000fe40008000000 */
[----:B------:R-:W-:Y:S01]  /*2510*/  USEL UR5, UR5, URZ, UP0 ;  /* 0x000000ff05057287 */ /* 0x000fe20008000000 */
[----:B------:R1:W-:Y:S01]  /*2520*/  STL.U8 [R1+0x107], RZ ;  /* 0x000107ff01007387 */ /* 0x0003e20000100000 */
[----:B------:R-:W-:-:S03]  /*2530*/  UIADD3 UR4, UP0, UPT, UR4, 0x4, URZ ;  /* 0x0000000404047890 */ /* 0x000fc6000ff1e0ff */
[----:B------:R1:W-:Y:S01]  /*2540*/  STL.U8 [R1+0x108], RZ ;  /* 0x000108ff01007387 */ /* 0x0003e20000100000 */
[----:B------:R-:W-:Y:S02]  /*2550*/  UIADD3.X UR5, UPT, UPT, URZ, UR5, URZ, UP0, !UPT ;  /* 0x00000005ff057290 */ /* 0x000fe400087fe4ff */
[----:B------:R-:W-:Y:S01]  /*2560*/  IADD3 R7, P0, PT, -R5, UR4, RZ ;  /* 0x0000000405077c10 */ /* 0x000fe2000ff1e1ff */
[----:B------:R1:W-:Y:S03]  /*2570*/  STL.U8 [R1+0x109], RZ ;  /* 0x000109ff01007387 */ /* 0x0003e60000100000 */
[----:B------:R-:W-:Y:S01]  /*2580*/  IADD3.X R29, PT, PT, ~R29, UR5, RZ, P0, !PT ;  /* 0x000000051d1d7c10 */ /* 0x000fe200087fe5ff */
[----:B------:R1:W-:Y:S01]  /*2590*/  STL.U8 [R1+0x10a], RZ ;  /* 0x00010aff01007387 */ /* 0x0003e20000100000 */
[----:B------:R-:W-:-:S03]  /*25a0*/  ISETP.NE.U32.AND P0, PT, R7, RZ, PT ;  /* 0x000000ff0700720c */ /* 0x000fc60003f05070 */
[----:B------:R1:W-:Y:S01]  /*25b0*/  STL.U8 [R1+0x10b], RZ ;  /* 0x00010bff01007387 */ /* 0x0003e20000100000 */
[----:B------:R-:W-:-:S03]  /*25c0*/  ISETP.NE.AND.EX P0, PT, R29, RZ, PT, P0 ;  /* 0x000000ff1d00720c */ /* 0x000fc60003f05300 */
        /* <DEDUP_REMOVED lines=52> */
[----:B------:R-:W-:Y:S05]  /*2910*/  @!P0 BRA `(.L_x_6) ;  /* 0x0000000000dc8947 */ /* 0x000fea0003800000 */
[----:B------:R-:W-:Y:S01]  /*2920*/  ISETP.GT.U32.AND P0, PT, R7, RZ, PT ;  /* 0x000000ff0700720c */ /* 0x000fe20003f04070 */
[----:B------:R-:W-:-:S03]  /*2930*/  IMAD.MOV.U32 R4, RZ, RZ, RZ ;  /* 0x000000ffff047224 */ /* 0x000fc600078e00ff */
[----:B------:R-:W-:-:S13]  /*2940*/  ISETP.GT.U32.AND.EX P0, PT, R29, RZ, PT, P0 ;  /* 0x000000ff1d00720c */ /* 0x000fda0003f04100 */
[----:B------:R-:W-:-:S06]  /*2950*/  @!P0 IADD3 R8, PT, PT, R1, R5, R4 ;  /* 0x0000000501088210 */ /* 0x000fcc0007ffe004 */
[----:B------:R-:W2:Y:S01]  /*2960*/  @!P0 LDL.U8 R8, [R8+0x160] ;  /* 0x0001600008088983 */ /* 0x000ea20000100000 */
[----:B------:R-:W-:Y:S02]  /*2970*/  @!P0 IMAD.IADD R9, R1, 0x1, R4 ;  /* 0x0000000101098824 */ /* 0x000fe400078e0204 */
[----:B------:R-:W-:Y:S02]  /*2980*/  @!P0 IMAD.MOV.U32 R4, RZ, RZ, 0x1 ;  /* 0x00000001ff048424 */ /* 0x000fe400078e00ff */
[----:B------:R-:W-:-:S03]  /*2990*/  IMAD.MOV.U32 R6, RZ, RZ, RZ ;  /* 0x000000ffff067224 */ /* 0x000fc600078e00ff */
        /* <DEDUP_REMOVED lines=8> */
[----:B------:R-:W-:Y:S02]  /*2a20*/  IADD3 R15, P1, PT, R7, -0x3, RZ ;  /* 0xfffffffd070f7810 */ /* 0x000fe40007f3e0ff */
[----:B------:R-:W-:Y:S02]  /*2a30*/  PLOP3.LUT P0, PT, PT, PT, PT, 0x8, 0x80 ;  /* 0x000000000080781c */ /* 0x000fe40003f0e170 */
[----:B------:R-:W-:-:S11]  /*2a40*/  IADD3.X R17, PT, PT, R29, -0x1, RZ, P1, !PT ;  /* 0xffffffff1d117810 */ /* 0x000fd60000ffe4ff */
.L_x_8:
[----:B------:R-:W-:-:S05]  /*2a50*/  IADD3 R13, PT, PT, R1, R5, R4 ;  /* 0x00000005010d7210 */ /* 0x000fca0007ffe004 */
[----:B0-2---:R-:W2:Y:S01]  /*2a60*/  LDL.U8 R8, [R13+0x160] ;  /* 0x000160000d087983 */ /* 0x005ea20000100000 */
[----:B------:R-:W-:-:S05]  /*2a70*/  IMAD.IADD R12, R1, 0x1, R4 ;  /* 0x00000001010c7824 */ /* 0x000fca00078e0204 */
[----:B--2---:R2:W-:Y:S04]  /*2a80*/  STL.U8 [R12+0x100], R8 ;  /* 0x000100080c007387 */ /* 0x0045e80000100000 */
[----:B------:R-:W4:Y:S04]  /*2a90*/  LDL.U8 R9, [R13+0x161] ;  /* 0x000161000d097983 */ /* 0x000f280000100000 */
[----:B----4-:R2:W-:Y:S04]  /*2aa0*/  STL.U8 [R12+0x101], R9 ;  /* 0x000101090c007387 */ /* 0x0105e80000100000 */
[----:B------:R-:W4:Y:S01]  /*2ab0*/  LDL.U8 R10, [R13+0x162] ;  /* 0x000162000d0a7983 */ /* 0x000f220000100000 */
[----:B------:R-:W-:-:S03]  /*2ac0*/  IADD3 R4, P1, PT, R4, 0x4, RZ ;  /* 0x0000000404047810 */ /* 0x000fc60007f3e0ff */
[----:B----4-:R2:W-:Y:S04]  /*2ad0*/  STL.U8 [R12+0x102], R10 ;  /* 0x0001020a0c007387 */ /* 0x0105e80000100000 */
[----:B------:R-:W4:Y:S01]  /*2ae0*/  LDL.U8 R11, [R13+0x163] ;  /* 0x000163000d0b7983 */ /* 0x000f220000100000 */
[----:B------:R-:W-:Y:S01]  /*2af0*/  IMAD.X R6, RZ, RZ, R6, P1 ;  /* 0x000000ffff067224 */ /* 0x000fe200008e0606 */
[----:B------:R-:W-:-:S04]  /*2b00*/  ISETP.GE.U32.AND P1, PT, R4, R15, PT ;  /* 0x0000000f0400720c */ /* 0x000fc80003f26070 */
[----:B------:R-:W-:Y:S01]  /*2b10*/  ISETP.GE.U32.AND.EX P1, PT, R6, R17, PT, P1 ;  /* 0x000000110600720c */ /* 0x000fe20003f26110 */
[----:B----4-:R2:W-:-:S12]  /*2b20*/  STL.U8 [R12+0x103], R11 ;  /* 0x0001030b0c007387 */ /* 0x0105d80000100000 */
[----:B------:R-:W-:Y:S05]  /*2b30*/  @!P1 BRA `(.L_x_8) ;  /* 0xfffffffc00c49947 */ /* 0x000fea000383ffff */
.L_x_7:
[----:B0-2---:R-:W-:Y:S02]  /*2b40*/  IADD3 R8, P3, PT, -R4, R7, RZ ;  /* 0x0000000704087210 */ /* 0x005fe40007f7e1ff */
[----:B------:R-:W-:Y:S02]  /*2b50*/  ISETP.GT.U32.AND P2, PT, R7, R4, PT ;  /* 0x000000040700720c */ /* 0x000fe40003f44070 */
[----:B------:R-:W-:Y:S01]  /*2b60*/  ISETP.LE.U32.AND P1, PT, R8, 0x1, PT ;  /* 0x000000010800780c */ /* 0x000fe20003f23070 */
[C---:B------:R-:W-:Y:S01]  /*2b70*/  IMAD.X R8, R29.reuse, 0x1, ~R6, P3 ;  /* 0x000000011d087824 */ /* 0x040fe200018e0e06 */
[----:B------:R-:W-:-:S04]  /*2b80*/  ISETP.GT.U32.AND.EX P2, PT, R29, R6, PT, P2 ;  /* 0x000000061d00720c */ /* 0x000fc80003f44120 */
[----:B------:R-:W-:-:S13]  /*2b90*/  ISETP.LE.U32.OR.EX P1, PT, R8, RZ, !P2, P1 ;  /* 0x000000ff0800720c */ /* 0x000fda0005723510 */
[----:B------:R-:W-:-:S05]  /*2ba0*/  @!P1 IADD3 R10, PT, PT, R1, R5, R4 ;  /* 0x00000005010a9210 */ /* 0x000fca0007ffe004 */
[----:B------:R-:W2:Y:S01]  /*2bb0*/  @!P1 LDL.U8 R8, [R10+0x160] ;  /* 0x000160000a089983 */ /* 0x000ea20000100000 */
[----:B------:R-:W-:Y:S01]  /*2bc0*/  @!P1 IMAD.IADD R11, R1, 0x1, R4 ;  /* 0x00000001010b9824 */ /* 0x000fe200078e0204 */
[----:B------:R-:W-:Y:S02]  /*2bd0*/  @!P1 IADD3 R4, P3, PT, R4, 0x2, RZ ;  /* 0x0000000204049810 */ /* 0x000fe40007f7e0ff */
[----:B------:R-:W-:Y:S02]  /*2be0*/  @!P1 PLOP3.LUT P0, PT, PT, PT, PT, 0x8, 0x80 ;  /* 0x000000000080981c */ /* 0x000fe40003f0e170 */
[----:B------:R-:W-:Y:S01]  /*2bf0*/  ISETP.LT.U32.AND P2, PT, R4, R7, PT ;  /* 0x000000070400720c */ /* 0x000fe20003f41070 */
[----:B------:R-:W-:-:S05]  /*2c00*/  @!P1 IMAD.X R6, RZ, RZ, R6, P3 ;  /* 0x000000ffff069224 */ /* 0x000fca00018e0606 */
[----:B------:R-:W-:Y:S01]  /*2c10*/  ISETP.LT.U32.OR.EX P0, PT, R6, R29, P0, P2 ;  /* 0x0000001d0600720c */ /* 0x000fe20000701520 */
[----:B--2---:R0:W-:Y:S04]  /*2c20*/  @!P1 STL.U8 [R11+0x100], R8 ;  /* 0x000100080b009387 */ /* 0x0041e80000100000 */
[----:B------:R-:W2:Y:S08]  /*2c30*/  @!P1 LDL.U8 R9, [R10+0x161] ;  /* 0x000161000a099983 */ /* 0x000eb00000100000 */
[C-C-:B------:R-:W-:Y:S01]  /*2c40*/  @P0 IADD3 R5, PT, PT, R1.reuse, R5, R4.reuse ;  /* 0x0000000501050210 */ /* 0x140fe20007ffe004 */
[----:B------:R-:W-:Y:S01]  /*2c50*/  @P0 IMAD.IADD R4, R1, 0x1, R4 ;  /* 0x0000000101040824 */ /* 0x000fe200078e0204 */
[----:B--2---:R0:W-:Y:S04]  /*2c60*/  @!P1 STL.U8 [R11+0x101], R9 ;  /* 0x000101090b009387 */ /* 0x0041e80000100000 */
[----:B------:R-:W2:Y:S04]  /*2c70*/  @P0 LDL.U8 R5, [R5+0x160] ;  /* 0x0001600005050983 */ /* 0x000ea80000100000 */
[----:B--2---:R0:W-:Y:S02]  /*2c80*/  @P0 STL.U8 [R4+0x100], R5 ;  /* 0x0001000504000387 */ /* 0x0041e40000100000 */
.L_x_6:
[----:B0-----:R-:W2:Y:S04]  /*2c90*/  LDL.128 R8, [R1+0x100] ;  /* 0x0001000001087983 */ /* 0x001ea80000100c00 */
[----:B------:R-:W4:Y:S01]  /*2ca0*/  LDL.128 R12, [R1+0x110] ;  /* 0x00011000010c7983 */ /* 0x000f220000100c00 */
[----:B--2---:R-:W-:-:S05]  /*2cb0*/  PRMT R4, R8, 0x7771, RZ ;  /* 0x0000777108047816 */ /* 0x004fca00000000ff */
[----:B------:R-:W-:Y:S02]  /*2cc0*/  IMAD.U32 R16, R4, 0x10000, RZ ;  /* 0x0001000004107824 */ /* 0x000fe400078e00ff */
[----:B------:R-:W2:Y:S01]  /*2cd0*/  LDL.128 R4, [R1+0x120] ;  /* 0x0001200001047983 */ /* 0x000ea20000100c00 */
[----:B------:R-:W-:Y:S02]  /*2ce0*/  PRMT R18, R10, 0x7773, RZ ;  /* 0x000077730a127816 */ /* 0x000fe400000000ff */
[----:B------:R-:W-:Y:S02]  /*2cf0*/  LOP3.LUT R17, R16, 0xff0000, RZ, 0xc0, !PT ;  /* 0x00ff000010117812 */ /* 0x000fe400078ec0ff */
[----:B------:R-:W-:Y:S02]  /*2d00*/  PRMT R16, R8, 0x7770, RZ ;  /* 0x0000777008107816 */ /* 0x000fe400000000ff */
[----:B------:R-:W-:-:S03]  /*2d10*/  PRMT R19, R11, 0x7772, RZ ;  /* 0x000077720b137816 */ /* 0x000fc600000000ff */
[----:B------:R-:W-:Y:S01]  /*2d20*/  IMAD R17, R16, 0x1000000, R17 ;  /* 0x0100000010117824 */ /* 0x000fe200078e0211 */
[C---:B------:R-:W-:Y:S01]  /*2d30*/  PRMT R16, R8.reuse, 0x7772, RZ ;  /* 0x0000777208107816 */ /* 0x040fe200000000ff */
[----:B------:R-:W-:Y:S01]  /*2d40*/  IMAD.SHL.U32 R19, R19, 0x100, RZ ;  /* 0x0000010013137824 */ /* 0x000fe200078e00ff */
[----:B------:R-:W-:-:S03]  /*2d50*/  PRMT R8, R8, 0x7773, RZ ;  /* 0x0000777308087816 */ /* 0x000fc600000000ff */
[----:B------:R-:W-:-:S05]  /*2d60*/  IMAD.SHL.U32 R16, R16, 0x100, RZ ;  /* 0x0000010010107824 */ /* 0x000fca00078e00ff */
[----:B------:R-:W-:Y:S02]  /*2d70*/  LOP3.LUT R16, R8, R17, R16, 0xfe, !PT ;  /* 0x0000001108107212 */ /* 0x000fe400078efe10 */
[C---:B------:R-:W-:Y:S02]  /*2d80*/  PRMT R8, R9.reuse, 0x7771, RZ ;  /* 0x0000777109087816 */ /* 0x040fe400000000ff */
[----:B------:R-:W-:-:S03]  /*2d90*/  PRMT R17, R9, 0x7770, RZ ;  /* 0x0000777009117816 */ /* 0x000fc600000000ff */
[----:B------:R-:W-:-:S05]  /*2da0*/  IMAD.U32 R8, R8, 0x10000, RZ ;  /* 0x0001000008087824 */ /* 0x000fca00078e00ff */
[----:B------:R-:W-:-:S05]  /*2db0*/  LOP3.LUT R8, R8, 0xff0000, RZ, 0xc0, !PT ;  /* 0x00ff000008087812 */ /* 0x000fca00078ec0ff */
[----:B------:R-:W-:Y:S01]  /*2dc0*/  IMAD R17, R17, 0x1000000, R8 ;  /* 0x0100000011117824 */ /* 0x000fe200078e0208 */
[C---:B------:R-:W-:Y:S02]  /*2dd0*/  PRMT R8, R9.reuse, 0x7772, RZ ;  /* 0x0000777209087816 */ /* 0x040fe400000000ff */
[----:B------:R-:W-:-:S03]  /*2de0*/  PRMT R9, R9, 0x7773, RZ ;  /* 0x0000777309097816 */ /* 0x000fc600000000ff */
[----:B------:R-:W-:-:S05]  /*2df0*/  IMAD.SHL.U32 R8, R8, 0x100, RZ ;  /* 0x0000010008087824 */ /* 0x000fca00078e00ff */
[----:B------:R-:W-:Y:S02]  /*2e00*/  LOP3.LUT R17, R9, R17, R8, 0xfe, !PT ;  /* 0x0000001109117212 */ /* 0x000fe400078efe08 */
[----:B------:R-:W-:-:S05]  /*2e10*/  PRMT R8, R10, 0x7771, RZ ;  /* 0x000077710a087816 */ /* 0x000fca00000000ff */
[----:B------:R-:W-:-:S05]  /*2e20*/  IMAD.U32 R8, R8, 0x10000, RZ ;  /* 0x0001000008087824 */ /* 0x000fca00078e00ff */
[----:B------:R-:W-:Y:S02]  /*2e30*/  LOP3.LUT R9, R8, 0xff0000, RZ, 0xc0, !PT ;  /* 0x00ff000008097812 */ /* 0x000fe400078ec0ff */
[----:B------:R-:W-:-:S05]  /*2e40*/  PRMT R8, R10, 0x7770, RZ ;  /* 0x000077700a087816 */ /* 0x000fca00000000ff */
[----:B------:R-:W-:Y:S01]  /*2e50*/  IMAD R9, R8, 0x1000000, R9 ;  /* 0x0100000008097824 */ /* 0x000fe200078e0209 */
[----:B------:R-:W-:-:S05]  /*2e60*/  PRMT R8, R10, 0x7772, RZ ;  /* 0x000077720a087816 */ /* 0x000fca00000000ff */
[----:B------:R-:W-:-:S05]  /*2e70*/  IMAD.SHL.U32 R8, R8, 0x100, RZ ;  /* 0x0000010008087824 */ /* 0x000fca00078e00ff */
[----:B------:R-:W-:Y:S02]  /*2e80*/  LOP3.LUT R18, R18, R9, R8, 0xfe, !PT ;  /* 0x0000000912127212 */ /* 0x000fe400078efe08 */
[----:B------:R-:W-:-:S05]  /*2e90*/  PRMT R8, R11, 0x7771, RZ ;  /* 0x000077710b087816 */ /* 0x000fca00000000ff */
[----:B------:R-:W-:-:S05]  /*2ea0*/  IMAD.U32 R8, R8, 0x10000, RZ ;  /* 0x0001000008087824 */ /* 0x000fca00078e00ff */
[----:B------:R-:W-:Y:S02]  /*2eb0*/  LOP3.LUT R9, R8, 0xff0000, RZ, 0xc0, !PT ;  /* 0x00ff000008097812 */ /* 0x000fe400078ec0ff */
[C---:B------:R-:W-:Y:S02]  /*2ec0*/  PRMT R8, R11.reuse, 0x7770, RZ ;  /* 0x000077700b087816 */ /* 0x040fe400000000ff */
[----:B------:R-:W-:-:S03]  /*2ed0*/  PRMT R11, R11, 0x7773, RZ ;  /* 0x000077730b0b7816 */ /* 0x000fc600000000ff */
[----:B------:R-:W-:-:S05]  /*2ee0*/  IMAD R8, R8, 0x1000000, R9 ;  /* 0x0100000008087824 */ /* 0x000fca00078e0209 */
[----:B------:R-:W-:Y:S02]  /*2ef0*/  LOP3.LUT R19, R11, R8, R19, 0xfe, !PT ;  /* 0x000000080b137212 */ /* 0x000fe400078efe13 */
[----:B------:R-:W5:Y:S01]  /*2f00*/  LDL.128 R8, [R1+0x130] ;  /* 0x0001300001087983 */ /* 0x000f620000100c00 */
[----:B----4-:R-:W-:-:S03]  /*2f10*/  PRMT R29, R12, 0x7771, RZ ;  /* 0x000077710c1d7816 */ /* 0x010fc600000000ff */
[----:B------:R0:W-:Y:S02]  /*2f20*/  STL.128 [R1], R16 ;  /* 0x0000001001007387 */ /* 0x0001e40000100c00 */
[----:B------:R-:W-:-:S05]  /*2f30*/  IMAD.U32 R29, R29, 0x10000, RZ ;  /* 0x000100001d1d7824 */ /* 0x000fca00078e00ff */
[----:B0-----:R-:W-:Y:S02]  /*2f40*/  LOP3.LUT R16, R29, 0xff0000, RZ, 0xc0, !PT ;  /* 0x00ff00001d107812 */ /* 0x001fe400078ec0ff */
[----:B------:R-:W-:-:S05]  /*2f50*/  PRMT R29, R12, 0x7770, RZ ;  /* 0x000077700c1d7816 */ /* 0x000fca00000000ff */
        /* <DEDUP_REMOVED lines=21> */
[----:B------:R-:W-:Y:S01]  /*30b0*/  IMAD.SHL.U32 R14, R16, 0x100, RZ ;  /* 0x00000100100e7824 */ /* 0x000fe200078e00ff */
[----:B------:R-:W-:-:S05]  /*30c0*/  PRMT R16, R15, 0x7771, RZ ;  /* 0x000077710f107816 */ /* 0x000fca00000000ff */
[----:B------:R-:W-:Y:S01]  /*30d0*/  IMAD.U32 R16, R16, 0x10000, RZ ;  /* 0x0001000010107824 */ /* 0x000fe200078e00ff */
[----:B------:R-:W-:-:S04]  /*30e0*/  LOP3.LUT R14, R18, R17, R14, 0xfe, !PT ;  /* 0x00000011120e7212 */ /* 0x000fc800078efe0e */
[----:B------:R-:W-:Y:S02]  /*30f0*/  LOP3.LUT R17, R16, 0xff0000, RZ, 0xc0, !PT ;  /* 0x00ff000010117812 */ /* 0x000fe400078ec0ff */
[C---:B------:R-:W-:Y:S02]  /*3100*/  PRMT R16, R15.reuse, 0x7770, RZ ;  /* 0x000077700f107816 */ /* 0x040fe400000000ff */
[----:B------:R-:W-:-:S03]  /*3110*/  PRMT R18, R15, 0x7772, RZ ;  /* 0x000077720f127816 */ /* 0x000fc600000000ff */
[----:B------:R-:W-:Y:S01]  /*3120*/  IMAD R16, R16, 0x1000000, R17 ;  /* 0x0100000010107824 */ /* 0x000fe200078e0211 */
[----:B------:R-:W-:Y:S01]  /*3130*/  PRMT R17, R15, 0x7773, RZ ;  /* 0x000077730f117816 */ /* 0x000fe200000000ff */
[----:B------:R-:W-:-:S05]  /*3140*/  IMAD.SHL.U32 R15, R18, 0x100, RZ ;  /* 0x00000100120f7824 */ /* 0x000fca00078e00ff */
[----:B------:R-:W-:Y:S02]  /*3150*/  LOP3.LUT R15, R17, R16, R15, 0xfe, !PT ;  /* 0x00000010110f7212 */ /* 0x000fe400078efe0f */
[----:B--2---:R-:W-:-:S05]  /*3160*/  PRMT R16, R4, 0x7771, RZ ;  /* 0x0000777104107816 */ /* 0x004fca00000000ff */
        /* <DEDUP_REMOVED lines=35> */
[----:B-----5:R-:W-:-:S05]  /*33a0*/  PRMT R16, R8, 0x7771, RZ ;  /* 0x0000777108107816 */ /* 0x020fca00000000ff */
        /* <DEDUP_REMOVED lines=34> */
[----:B------:R-:W-:Y:S01]  /*35d0*/  LOP3.LUT R11, R17, R16, R11, 0xfe, !PT ;  /* 0x00000010110b7212 */ /* 0x000fe200078efe0b */
[----:B------:R0:W-:Y:S04]  /*35e0*/  STL.128 [R1+0x10], R12 ;  /* 0x0000100c01007387 */ /* 0x0001e80000100c00 */
[----:B------:R0:W-:Y:S04]  /*35f0*/  STL.128 [R1+0x20], R4 ;  /* 0x0000200401007387 */ /* 0x0001e80000100c00 */
[----:B------:R0:W-:Y:S01]  /*3600*/  STL.128 [R1+0x30], R8 ;  /* 0x0000300801007387 */ /* 0x0001e20000100c00 */
[----:B------:R-:W-:-:S07]  /*3610*/  IMAD.MOV.U32 R16, RZ, RZ, 0x10 ;  /* 0x00000010ff107424 */ /* 0x000fce00078e00ff */
.L_x_9:
[----:B0-----:R-:W-:-:S05]  /*3620*/  IMAD R10, R16, 0x4, R1 ;  /* 0x00000004100a7824 */ /* 0x001fca00078e0201 */
[----:B------:R-:W2:Y:S04]  /*3630*/  LDL.128 R4, [R10+-0x40] ;  /* 0xffffc0000a047983 */ /* 0x000ea80000100c00 */
[----:B------:R-:W4:Y:S04]  /*3640*/  LDL.64 R8, [R10+-0x8] ;  /* 0xfffff8000a087983 */ /* 0x000f280000100a00 */
[----:B------:R-:W5:Y:S04]  /*3650*/  LDL R18, [R10+-0x1c] ;  /* 0xffffe4000a127983 */ /* 0x000f680000100800 */
[----:B------:R-:W3:Y:S01]  /*3660*/  LDL R13, [R10+-0x18] ;  /* 0xffffe8000a0d7983 */ /* 0x000ee20000100800 */
[----:B--2---:R-:W-:-:S02]  /*3670*/  SHF.L.W.U32.HI R11, R5, 0x19, R5 ;  /* 0x00000019050b7819 */ /* 0x004fc40000010e05 */
[----:B------:R-:W-:Y:S02]  /*3680*/  SHF.L.W.U32.HI R12, R5, 0xe, R5 ;  /* 0x0000000e050c7819 */ /* 0x000fe40000010e05 */
[----:B----4-:R-:W-:-:S04]  /*3690*/  SHF.L.W.U32.HI R14, R8, 0xd, R8 ;  /* 0x0000000d080e7819 */ /* 0x010fc80000010e08 */
[----:B------:R-:W-:Y:S02]  /*36a0*/  LOP3.LUT R19, R14, R11, R12, 0x96, !PT ;  /* 0x0000000b0e137212 */ /* 0x000fe400078e960c */
[----:B------:R-:W2:Y:S04]  /*36b0*/  LDL R11, [R10+-0x30] ;  /* 0xffffd0000a0b7983 */ /* 0x000ea80000100800 */
[----:B------:R-:W4:Y:S04]  /*36c0*/  LDL R14, [R10+-0x10] ;  /* 0xfffff0000a0e7983 */ /* 0x000f280000100800 */
[----:B------:R-:W4:Y:S01]  /*36d0*/  LDL R12, [R10+-0x14] ;  /* 0xffffec000a0c7983 */ /* 0x000f220000100800 */
[----:B-----5:R-:W-:Y:S01]  /*36e0*/  LEA.HI R15, R5, R18, RZ, 0x1d ;  /* 0x00000012050f7211 */ /* 0x020fe200078fe8ff */
[----:B------:R-:W-:Y:S01]  /*36f0*/  VIADD R16, R16, 0x4 ;  /* 0x0000000410107836 */ /* 0x000fe20000000000 */
[----:B------:R-:W-:-:S02]  /*3700*/  LEA.HI R17, R8, R4, RZ, 0x16 ;  /* 0x0000000408117211 */ /* 0x000fc400078fb0ff */
[----:B------:R-:W-:Y:S02]  /*3710*/  LEA.HI R4, R8, R15, R8, 0xf ;  /* 0x0000000f08047211 */ /* 0x000fe400078f7808 */
[C---:B------:R-:W-:Y:S02]  /*3720*/  SHF.L.W.U32.HI R8, R6.reuse, 0x19, R6 ;  /* 0x0000001906087819 */ /* 0x040fe40000010e06 */
[----:B------:R-:W-:Y:S02]  /*3730*/  LOP3.LUT R4, R17, R19, R4, 0x96, !PT ;  /* 0x0000001311047212 */ /* 0x000fe400078e9604 */
[C---:B------:R-:W-:Y:S02]  /*3740*/  SHF.L.W.U32.HI R15, R6.reuse, 0xe, R6 ;  /* 0x0000000e060f7819 */ /* 0x040fe40000010e06 */
[----:B------:R-:W-:Y:S02]  /*3750*/  SHF.L.W.U32.HI R17, R9, 0xd, R9 ;  /* 0x0000000d09117819 */ /* 0x000fe40000010e09 */
[----:B---3--:R-:W-:-:S02]  /*3760*/  LEA.HI R18, R6, R13, RZ, 0x1d ;  /* 0x0000000d06127211 */ /* 0x008fc400078fe8ff */
[----:B------:R-:W-:Y:S02]  /*3770*/  LEA.HI R13, R9, R5, RZ, 0x16 ;  /* 0x00000005090d7211 */ /* 0x000fe400078fb0ff */
[----:B------:R-:W-:Y:S02]  /*3780*/  LOP3.LUT R8, R17, R8, R15, 0x96, !PT ;  /* 0x0000000811087212 */ /* 0x000fe400078e960f */
[----:B------:R-:W-:Y:S02]  /*3790*/  LEA.HI R5, R9, R18, R9, 0xf ;  /* 0x0000001209057211 */ /* 0x000fe400078f7809 */
[C-C-:B------:R-:W-:Y:S02]  /*37a0*/  SHF.L.W.U32.HI R9, R7.reuse, 0x19, R7.reuse ;  /* 0x0000001907097819 */ /* 0x140fe40000010e07 */
[----:B------:R-:W-:Y:S02]  /*37b0*/  SHF.L.W.U32.HI R18, R7, 0xe, R7 ;  /* 0x0000000e07127819 */ /* 0x000fe40000010e07 */
[----:B------:R-:W-:-:S02]  /*37c0*/  SHF.L.W.U32.HI R15, R4, 0xd, R4 ;  /* 0x0000000d040f7819 */ /* 0x000fc40000010e04 */
[----:B------:R-:W-:Y:S02]  /*37d0*/  LOP3.LUT R5, R13, R8, R5, 0x96, !PT ;  /* 0x000000080d057212 */ /* 0x000fe400078e9605 */
[----:B------:R-:W-:Y:S02]  /*37e0*/  LOP3.LUT R9, R15, R9, R18, 0x96, !PT ;  /* 0x000000090f097212 */ /* 0x000fe400078e9612 */
[----:B------:R-:W-:Y:S01]  /*37f0*/  SHF.L.W.U32.HI R15, R5, 0xd, R5 ;  /* 0x0000000d050f7819 */ /* 0x000fe20000010e05 */
[----:B------:R0:W-:Y:S01]  /*3800*/  STL.64 [R10], R4 ;  /* 0x000000040a007387 */ /* 0x0001e20000100a00 */
[----:B------:R-:W-:Y:S02]  /*3810*/  LEA.HI R8, R4, R6, RZ, 0x16 ;  /* 0x0000000604087211 */ /* 0x000fe400078fb0ff */
[----:B------:R-:W-:Y:S02]  /*3820*/  ISETP.NE.AND P0, PT, R16, 0x40, PT ;  /* 0x000000401000780c */ /* 0x000fe40003f05270 */
[----:B--2---:R-:W-:-:S02]  /*3830*/  SHF.L.W.U32.HI R13, R11, 0x19, R11 ;  /* 0x000000190b0d7819 */ /* 0x004fc40000010e0b */
[C---:B------:R-:W-:Y:S02]  /*3840*/  SHF.L.W.U32.HI R18, R11.reuse, 0xe, R11 ;  /* 0x0000000e0b127819 */ /* 0x040fe40000010e0b */
[----:B----4-:R-:W-:Y:S02]  /*3850*/  LEA.HI R14, R11, R14, RZ, 0x1d ;  /* 0x0000000e0b0e7211 */ /* 0x010fe400078fe8ff */
[----:B------:R-:W-:Y:S02]  /*3860*/  LOP3.LUT R13, R15, R13, R18, 0x96, !PT ;  /* 0x0000000d0f0d7212 */ /* 0x000fe400078e9612 */
[----:B------:R-:W-:Y:S02]  /*3870*/  LEA.HI R11, R7, R12, RZ, 0x1d ;  /* 0x0000000c070b7211 */ /* 0x000fe400078fe8ff */
[----:B------:R-:W-:Y:S02]  /*3880*/  LEA.HI R7, R5, R7, RZ, 0x16 ;  /* 0x0000000705077211 */ /* 0x000fe400078fb0ff */
[----:B------:R-:W-:-:S02]  /*3890*/  LEA.HI R6, R4, R11, R4, 0xf ;  /* 0x0000000b04067211 */ /* 0x000fc400078f7804 */
[----:B------:R-:W-:Y:S02]  /*38a0*/  LEA.HI R14, R5, R14, R5, 0xf ;  /* 0x0000000e050e7211 */ /* 0x000fe400078f7805 */
[----:B------:R-:W-:Y:S02]  /*38b0*/  LOP3.LUT R9, R8, R9, R6, 0x96, !PT ;  /* 0x0000000908097212 */ /* 0x000fe400078e9606 */
[----:B------:R-:W-:-:S03]  /*38c0*/  LOP3.LUT R7, R7, R13, R14, 0x96, !PT ;  /* 0x0000000d07077212 */ /* 0x000fc600078e960e */
[----:B------:R0:W-:Y:S04]  /*38d0*/  STL [R10+0x8], R9 ;  /* 0x000008090a007387 */ /* 0x0001e80000100800 */
[----:B------:R0:W-:Y:S01]  /*38e0*/  STL [R10+0xc], R7 ;  /* 0x00000c070a007387 */ /* 0x0001e20000100800 */
[----:B------:R-:W-:Y:S05]  /*38f0*/  @P0 BRA `(.L_x_9) ;  /* 0xfffffffc00480947 */ /* 0x000fea000383ffff */
[----:B------:R-:W-:Y:S02]  /*3900*/  IMAD.MOV.U32 R17, RZ, RZ, RZ ;  /* 0x000000ffff117224 */ /* 0x000fe400078e00ff */
[----:B------:R-:W-:Y:S02]  /*3910*/  IMAD.MOV.U32 R15, RZ, RZ, R28 ;  /* 0x000000ffff0f7224 */ /* 0x000fe400078e001c */
[----:B------:R-:W-:Y:S02]  /*3920*/  IMAD.MOV.U32 R14, RZ, RZ, R27 ;  /* 0x000000ffff0e7224 */ /* 0x000fe400078e001b */
[----:B------:R-:W-:Y:S02]  /*3930*/  IMAD.MOV.U32 R13, RZ, RZ, R26 ;  /* 0x000000ffff0d7224 */ /* 0x000fe400078e001a */
[----:B------:R-:W-:Y:S02]  /*3940*/  IMAD.MOV.U32 R12, RZ, RZ, R25 ;  /* 0x000000ffff0c7224 */ /* 0x000fe400078e0019 */
[----:B0-----:R-:W-:-:S02]  /*3950*/  IMAD.MOV.U32 R10, RZ, RZ, R24 ;  /* 0x000000ffff0a7224 */ /* 0x001fc400078e0018 */
[----:B------:R-:W-:Y:S02]  /*3960*/  IMAD.MOV.U32 R16, RZ, RZ, R23 ;  /* 0x000000ffff107224 */ /* 0x000fe400078e0017 */
[----:B------:R-:W-:Y:S02]  /*3970*/  IMAD.MOV.U32 R11, RZ, RZ, R22 ;  /* 0x000000ffff0b7224 */ /* 0x000fe400078e0016 */
[----:B------:R-:W-:-:S07]  /*3980*/  IMAD.MOV.U32 R19, RZ, RZ, R21 ;  /* 0x000000ffff137224 */ /* 0x000fce00078e0015 */
.L_x_10:
[C-C-:B------:R-:W-:Y:S01]  /*3990*/  SHF.L.W.U32.HI R4, R10.reuse, 0x1a, R10.reuse ;  /* 0x0000001a0a047819 */ /* 0x140fe20000010e0a */
[----:B------:R-:W-:Y:S01]  /*39a0*/  IMAD.SHL.U32 R8, R17, 0x4, RZ ;  /* 0x0000000411087824 */ /* 0x000fe200078e00ff */
[C-C-:B------:R-:W-:Y:S02]  /*39b0*/  SHF.L.W.U32.HI R5, R10.reuse, 0x15, R10.reuse ;  /* 0x000000150a057819 */ /* 0x140fe40000010e0a */
[----:B------:R-:W-:Y:S02]  /*39c0*/  SHF.L.W.U32.HI R6, R10, 0x7, R10 ;  /* 0x000000070a067819 */ /* 0x000fe40000010e0a */
[----:B------:R-:W-:Y:S02]  /*39d0*/  SHF.L.W.U32.HI R18, R15, 0x1e, R15 ;  /* 0x0000001e0f127819 */ /* 0x000fe40000010e0f */
[----:B------:R-:W-:Y:S01]  /*39e0*/  LOP3.LUT R4, R6, R4, R5, 0x96, !PT ;  /* 0x0000000406047212 */ /* 0x000fe200078e9605 */
[----:B------:R-:W-:Y:S01]  /*39f0*/  IMAD.IADD R6, R1, 0x1, R8 ;  /* 0x0000000101067824 */ /* 0x000fe200078e0208 */
[----:B------:R-:W-:Y:S01]  /*3a00*/  LOP3.LUT R5, R11, R10, R16, 0xb8, !PT ;  /* 0x0000000a0b057212 */ /* 0x000fe200078eb810 */
[----:B------:R-:W0:Y:S03]  /*3a10*/  LDC.64 R8, c[0x3][R8] ;  /* 0x00c0000008087b82 */ /* 0x000e260000000a00 */
[----:B------:R-:W-:-:S02]  /*3a20*/  IADD3 R19, PT, PT, R4, R5, R19 ;  /* 0x0000000504137210 */ /* 0x000fc40007ffe013 */
[C-C-:B------:R-:W-:Y:S02]  /*3a30*/  SHF.L.W.U32.HI R5, R15.reuse, 0x13, R15.reuse ;  /* 0x000000130f057819 */ /* 0x140fe40000010e0f */
[----:B------:R-:W-:-:S04]  /*3a40*/  SHF.L.W.U32.HI R4, R15, 0xa, R15 ;  /* 0x0000000a0f047819 */ /* 0x000fc80000010e0f */
[----:B------:R-:W-:Y:S02]  /*3a50*/  LOP3.LUT R18, R4, R18, R5, 0x96, !PT ;  /* 0x0000001204127212 */ /* 0x000fe400078e9605 */
[----:B------:R-:W0:Y:S02]  /*3a60*/  LDL.128 R4, [R6] ;  /* 0x0000000006047983 */ /* 0x000e240000100c00 */
[----:B0-----:R-:W-:-:S05]  /*3a70*/  IADD3 R29, PT, PT, R4, R19, R8 ;  /* 0x00000013041d7210 */ /* 0x001fca0007ffe008 */
[----:B------:R-:W-:Y:S01]  /*3a80*/  IMAD.IADD R19, R29, 0x1, R12 ;  /* 0x000000011d137824 */ /* 0x000fe200078e020c */
[----:B------:R-:W-:-:S04]  /*3a90*/  LOP3.LUT R12, R14, R13, R15, 0xe8, !PT ;  /* 0x0000000d0e0c7212 */ /* 0x000fc800078ee80f */
[----:B------:R-:W-:Y:S02]  /*3aa0*/  IADD3 R12, PT, PT, R29, R18, R12 ;  /* 0x000000121d0c7210 */ /* 0x000fe40007ffe00c */
[C-C-:B------:R-:W-:Y:S02]  /*3ab0*/  SHF.L.W.U32.HI R4, R19.reuse, 0x1a, R19.reuse ;  /* 0x0000001a13047819 */ /* 0x140fe40000010e13 */
[C-C-:B------:R-:W-:Y:S02]  /*3ac0*/  SHF.L.W.U32.HI R29, R19.reuse, 0x15, R19.reuse ;  /* 0x00000015131d7819 */ /* 0x140fe40000010e13 */
[----:B------:R-:W-:Y:S02]  /*3ad0*/  SHF.L.W.U32.HI R18, R19, 0x7, R19 ;  /* 0x0000000713127819 */ /* 0x000fe40000010e13 */
[----:B------:R-:W-:Y:S02]  /*3ae0*/  SHF.L.W.U32.HI R8, R12, 0x13, R12 ;  /* 0x000000130c087819 */ /* 0x000fe40000010e0c */
[----:B------:R-:W-:-:S02]  /*3af0*/  LOP3.LUT R4, R18, R4, R29, 0x96, !PT ;  /* 0x0000000412047212 */ /* 0x000fc400078e961d */
[----:B------:R-:W-:-:S04]  /*3b00*/  LOP3.LUT R18, R16, R19, R10, 0xb8, !PT ;  /* 0x0000001310127212 */ /* 0x000fc800078eb80a */
[----:B------:R-:W-:-:S04]  /*3b10*/  IADD3 R4, PT, PT, R4, R18, R11 ;  /* 0x0000001204047210 */ /* 0x000fc80007ffe00b */
[----:B------:R-:W-:Y:S02]  /*3b20*/  IADD3 R4, PT, PT, R5, R4, R9 ;  /* 0x0000000405047210 */ /* 0x000fe40007ffe009 */
[C-C-:B------:R-:W-:Y:S02]  /*3b30*/  SHF.L.W.U32.HI R5, R12.reuse, 0x1e, R12.reuse ;  /* 0x0000001e0c057819 */ /* 0x140fe40000010e0c */
[----:B------:R-:W-:Y:S01]  /*3b40*/  SHF.L.W.U32.HI R9, R12, 0xa, R12 ;  /* 0x0000000a0c097819 */ /* 0x000fe20000010e0c */
[----:B------:R-:W-:-:S03]  /*3b50*/  IMAD.IADD R11, R4, 0x1, R13 ;  /* 0x00000001040b7824 */ /* 0x000fc600078e020d */
[----:B------:R-:W-:Y:S02]  /*3b60*/  LOP3.LUT R5, R9, R5, R8, 0x96, !PT ;  /* 0x0000000509057212 */ /* 0x000fe400078e9608 */
        /* <DEDUP_REMOVED lines=8> */
[----:B------:R-:W-:Y:S01]  /*3bf0*/  IADD3 R9, PT, PT, R5, R4, R16 ;  /* 0x0000000405097210 */ /* 0x000fe20007ffe010 */
[C---:B------:R-:W-:Y:S02]  /*3c00*/  IMAD.SHL.U32 R5, R17.reuse, 0x4, RZ ;  /* 0x0000000411057824 */ /* 0x040fe400078e00ff */
[----:B------:R-:W-:-:S04]  /*3c10*/  VIADD R17, R17, 0x4 ;  /* 0x0000000411117836 */ /* 0x000fc80000000000 */
[----:B------:R-:W0:Y:S01]  /*3c20*/  LDC.64 R4, c[0x3][R5+0x8] ;  /* 0x00c0020005047b82 */ /* 0x000e220000000a00 */
[----:B------:R-:W-:Y:S02]  /*3c30*/  ISETP.NE.AND P0, PT, R17, 0x40, PT ;  /* 0x000000401100780c */ /* 0x000fe40003f05270 */
[----:B0-----:R-:W-:Y:S02]  /*3c40*/  IADD3 R9, PT, PT, R6, R9, R4 ;  /* 0x0000000906097210 */ /* 0x001fe40007ffe004 */
        /* <DEDUP_REMOVED lines=11> */
[----:B------:R-:W-:Y:S02]  /*3d00*/  LOP3.LUT R4, R19, R16, R11, 0xb8, !PT ;  /* 0x0000001013047212 */ /* 0x000fe400078eb80b */
[C---:B------:R-:W-:Y:S02]  /*3d10*/  SHF.L.W.U32.HI R6, R14.reuse, 0x1e, R14 ;  /* 0x0000001e0e067819 */ /* 0x040fe40000010e0e */
[----:B------:R-:W-:Y:S02]  /*3d20*/  IADD3 R4, PT, PT, R9, R4, R10 ;  /* 0x0000000409047210 */ /* 0x000fe40007ffe00a */
[----:B------:R-:W-:Y:S02]  /*3d30*/  SHF.L.W.U32.HI R9, R14, 0x13, R14 ;  /* 0x000000130e097819 */ /* 0x000fe40000010e0e */
[----:B------:R-:W-:Y:S02]  /*3d40*/  IADD3 R4, PT, PT, R7, R4, R5 ;  /* 0x0000000407047210 */ /* 0x000fe40007ffe005 */
[----:B------:R-:W-:-:S02]  /*3d50*/  LOP3.LUT R9, R8, R6, R9, 0x96, !PT ;  /* 0x0000000608097212 */ /* 0x000fc400078e9609 */
[----:B------:R-:W-:Y:S01]  /*3d60*/  LOP3.LUT R5, R13, R12, R14, 0xe8, !PT ;  /* 0x0000000c0d057212 */ /* 0x000fe200078ee80e */
[----:B------:R-:W-:-:S03]  /*3d70*/  IMAD.IADD R10, R4, 0x1, R15 ;  /* 0x00000001040a7824 */ /* 0x000fc600078e020f */
[----:B------:R-:W-:Y:S01]  /*3d80*/  IADD3 R15, PT, PT, R4, R9, R5 ;  /* 0x00000009040f7210 */ /* 0x000fe20007ffe005 */
[----:B------:R-:W-:Y:S06]  /*3d90*/  @P0 BRA `(.L_x_10) ;  /* 0xfffffff800fc0947 */ /* 0x000fec000383ffff */
[----:B------:R-:W-:Y:S01]  /*3da0*/  IMAD.IADD R5, R13, 0x1, R26 ;  /* 0x000000010d057824 */ /* 0x000fe200078e021a */
[----:B------:R-:W0:Y:S01]  /*3db0*/  LDCU UR4, c[0x0][0x3a0] ;  /* 0x00007400ff0477ac */ /* 0x000e220008000800 */
[----:B------:R-:W-:Y:S02]  /*3dc0*/  IMAD.IADD R4, R12, 0x1, R25 ;  /* 0x000000010c047824 */ /* 0x000fe400078e0219 */
[----:B------:R-:W-:Y:S01]  /*3dd0*/  IMAD.IADD R15, R15, 0x1, R28 ;  /* 0x000000010f0f7824 */ /* 0x000fe200078e021c */
[----:B------:R-:W-:Y:S01]  /*3de0*/  SHF.R.U32.HI R6, RZ, 0x18, R5 ;  /* 0x00000018ff067819 */ /* 0x000fe20000011605 */
[----:B------:R-:W-:Y:S01]  /*3df0*/  IMAD.IADD R14, R14, 0x1, R27 ;  /* 0x000000010e0e7824 */ /* 0x000fe200078e021b */
[----:B------:R-:W-:Y:S01]  /*3e00*/  SHF.R.U32.HI R7, RZ, 0x18, R4 ;  /* 0x00000018ff077819 */ /* 0x000fe20000011604 */
[----:B------:R-:W-:Y:S01]  /*3e10*/  IMAD.IADD R11, R11, 0x1, R22 ;  /* 0x000000010b0b7824 */ /* 0x000fe200078e0216 */
[--C-:B------:R-:W-:Y:S01]  /*3e20*/  SHF.R.U32.HI R12, RZ, 0x10, R4.reuse ;  /* 0x00000010ff0c7819 */ /* 0x100fe20000011604 */
[----:B------:R-:W-:Y:S01]  /*3e30*/  IMAD.IADD R19, R19, 0x1, R21 ;  /* 0x0000000113137824 */ /* 0x000fe200078e0215 */
[----:B------:R-:W-:Y:S01]  /*3e40*/  SHF.R.U32.HI R13, RZ, 0x8, R4 ;  /* 0x00000008ff0d7819 */ /* 0x000fe20000011604 */
[----:B------:R-:W-:Y:S01]  /*3e50*/  IMAD.IADD R10, R10, 0x1, R24 ;  /* 0x000000010a0a7824 */ /* 0x000fe200078e0218 */
[----:B------:R-:W-:Y:S01]  /*3e60*/  SHF.R.U32.HI R9, RZ, 0x10, R5 ;  /* 0x00000010ff097819 */ /* 0x000fe20000011605 */
[----:B------:R-:W-:Y:S01]  /*3e70*/  IMAD.IADD R16, R16, 0x1, R23 ;  /* 0x0000000110107824 */ /* 0x000fe200078e0217 */
[----:B------:R-:W-:-:S02]  /*3e80*/  SHF.R.U32.HI R8, RZ, 0x8, R5 ;  /* 0x00000008ff087819 */ /* 0x000fc40000011605 */
[----:B------:R-:W-:Y:S02]  /*3e90*/  PRMT R7, R7, 0x3340, R12 ;  /* 0x0000334007077816 */ /* 0x000fe4000000000c */
[----:B------:R-:W-:Y:S01]  /*3ea0*/  PRMT R4, R13, 0x3340, R4 ;  /* 0x000033400d047816 */ /* 0x000fe20000000004 */
[----:B0-----:R-:W-:Y:S01]  /*3eb0*/  UISETP.NE.AND UP0, UPT, UR4, URZ, UPT ;  /* 0x000000ff0400728c */ /* 0x001fe2000bf05270 */
[----:B------:R-:W-:Y:S02]  /*3ec0*/  PRMT R6, R6, 0x3340, R9 ;  /* 0x0000334006067816 */ /* 0x000fe40000000009 */
[----:B------:R-:W-:Y:S02]  /*3ed0*/  PRMT R5, R8, 0x3340, R5 ;  /* 0x0000334008057816 */ /* 0x000fe40000000005 */
[--C-:B------:R-:W-:Y:S02]  /*3ee0*/  SHF.R.U32.HI R8, RZ, 0x18, R14.reuse ;  /* 0x00000018ff087819 */ /* 0x100fe4000001160e */
[----:B------:R-:W-:-:S02]  /*3ef0*/  SHF.R.U32.HI R9, RZ, 0x10, R14 ;  /* 0x00000010ff097819 */ /* 0x000fc4000001160e */
[--C-:B------:R-:W-:Y:S02]  /*3f00*/  SHF.R.U32.HI R12, RZ, 0x18, R15.reuse ;  /* 0x00000018ff0c7819 */ /* 0x100fe4000001160f */
[--C-:B------:R-:W-:Y:S02]  /*3f10*/  SHF.R.U32.HI R13, RZ, 0x10, R15.reuse ;  /* 0x00000010ff0d7819 */ /* 0x100fe4000001160f */
[----:B------:R-:W-:Y:S02]  /*3f20*/  SHF.R.U32.HI R18, RZ, 0x8, R15 ;  /* 0x00000008ff127819 */ /* 0x000fe4000001160f */
[----:B------:R-:W-:Y:S02]  /*3f30*/  SHF.R.U32.HI R17, RZ, 0x8, R14 ;  /* 0x00000008ff117819 */ /* 0x000fe4000001160e */
[----:B------:R-:W-:Y:S02]  /*3f40*/  PRMT R8, R8, 0x3340, R9 ;  /* 0x0000334008087816 */ /* 0x000fe40000000009 */
[----:B------:R-:W-:-:S02]  /*3f50*/  PRMT R12, R12, 0x3340, R13 ;  /* 0x000033400c0c7816 */ /* 0x000fc4000000000d */
[----:B------:R-:W-:Y:S02]  /*3f60*/  PRMT R15, R18, 0x3340, R15 ;  /* 0x00003340120f7816 */ /* 0x000fe4000000000f */
[----:B------:R-:W-:Y:S02]  /*3f70*/  PRMT R9, R17, 0x3340, R14 ;  /* 0x0000334011097816 */ /* 0x000fe4000000000e */
[--C-:B------:R-:W-:Y:S02]  /*3f80*/  SHF.R.U32.HI R13, RZ, 0x18, R11.reuse ;  /* 0x00000018ff0d7819 */ /* 0x100fe4000001160b */
[----:B------:R-:W-:Y:S02]  /*3f90*/  SHF.R.U32.HI R18, RZ, 0x10, R11 ;  /* 0x00000010ff127819 */ /* 0x000fe4000001160b */
[--C-:B------:R-:W-:Y:S02]  /*3fa0*/  SHF.R.U32.HI R14, RZ, 0x18, R19.reuse ;  /* 0x00000018ff0e7819 */ /* 0x100fe40000011613 */
[----:B------:R-:W-:-:S02]  /*3fb0*/  SHF.R.U32.HI R17, RZ, 0x10, R19 ;  /* 0x00000010ff117819 */ /* 0x000fc40000011613 */
[----:B------:R-:W-:Y:S02]  /*3fc0*/  SHF.R.U32.HI R24, RZ, 0x8, R19 ;  /* 0x00000008ff187819 */ /* 0x000fe40000011613 */
[----:B------:R-:W-:Y:S02]  /*3fd0*/  SHF.R.U32.HI R22, RZ, 0x8, R11 ;  /* 0x00000008ff167819 */ /* 0x000fe4000001160b */
[----:B------:R-:W-:Y:S02]  /*3fe0*/  PRMT R13, R13, 0x3340, R18 ;  /* 0x000033400d0d7816 */ /* 0x000fe40000000012 */
[----:B------:R-:W-:Y:S02]  /*3ff0*/  PRMT R14, R14, 0x3340, R17 ;  /* 0x000033400e0e7816 */ /* 0x000fe40000000011 */
[----:B------:R-:W-:Y:S02]  /*4000*/  PRMT R19, R24, 0x3340, R19 ;  /* 0x0000334018137816 */ /* 0x000fe40000000013 */
[----:B------:R-:W-:-:S02]  /*4010*/  PRMT R18, R22, 0x3340, R11 ;  /* 0x0000334016127816 */ /* 0x000fc4000000000b */
[--C-:B------:R-:W-:Y:S02]  /*4020*/  SHF.R.U32.HI R17, RZ, 0x18, R16.reuse ;  /* 0x00000018ff117819 */ /* 0x100fe40000011610 */
[--C-:B------:R-:W-:Y:S02]  /*4030*/  SHF.R.U32.HI R24, RZ, 0x10, R16.reuse ;  /* 0x00000010ff187819 */ /* 0x100fe40000011610 */
[----:B------:R-:W-:Y:S02]  /*4040*/  SHF.R.U32.HI R23, RZ, 0x8, R16 ;  /* 0x00000008ff177819 */ /* 0x000fe40000011610 */
[--C-:B------:R-:W-:Y:S02]  /*4050*/  SHF.R.U32.HI R11, RZ, 0x18, R10.reuse ;  /* 0x00000018ff0b7819 */ /* 0x100fe4000001160a */
[--C-:B------:R-:W-:Y:S02]  /*4060*/  SHF.R.U32.HI R22, RZ, 0x10, R10.reuse ;  /* 0x00000010ff167819 */ /* 0x100fe4000001160a */
[----:B------:R-:W-:-:S02]  /*4070*/  SHF.R.U32.HI R21, RZ, 0x8, R10 ;  /* 0x00000008ff157819 */ /* 0x000fc4000001160a */
[----:B------:R-:W-:Y:S02]  /*4080*/  PRMT R17, R17, 0x3340, R24 ;  /* 0x0000334011117816 */ /* 0x000fe40000000018 */
[----:B------:R-:W-:Y:S02]  /*4090*/  PRMT R16, R23, 0x3340, R16 ;  /* 0x0000334017107816 */ /* 0x000fe40000000010 */
[----:B------:R-:W-:Y:S02]  /*40a0*/  PRMT R22, R11, 0x3340, R22 ;  /* 0x000033400b167816 */ /* 0x000fe40000000016 */
[----:B------:R-:W-:Y:S02]  /*40b0*/  PRMT R21, R21, 0x3340, R10 ;  /* 0x0000334015157816 */ /* 0x000fe4000000000a */
[----:B------:R-:W-:Y:S02]  /*40c0*/  PRMT R6, R6, 0x5410, R5 ;  /* 0x0000541006067816 */ /* 0x000fe40000000005 */
[----:B------:R-:W-:-:S02]  /*40d0*/  PRMT R7, R7, 0x5410, R4 ;  /* 0x0000541007077816 */ /* 0x000fc40000000004 */
[----:B------:R-:W-:Y:S02]  /*40e0*/  PRMT R5, R8, 0x5410, R9 ;  /* 0x0000541008057816 */ /* 0x000fe40000000009 */
[----:B------:R-:W-:Y:S02]  /*40f0*/  PRMT R4, R12, 0x5410, R15 ;  /* 0x000054100c047816 */ /* 0x000fe4000000000f */
[----:B------:R-:W-:Y:S02]  /*4100*/  PRMT R11, R14, 0x5410, R19 ;  /* 0x000054100e0b7816 */ /* 0x000fe40000000013 */
[----:B------:R-:W-:Y:S01]  /*4110*/  PRMT R10, R13, 0x5410, R18 ;  /* 0x000054100d0a7816 */ /* 0x000fe20000000012 */
[----:B------:R0:W-:Y:S01]  /*4120*/  STL.128 [R1+0x140], R4 ;  /* 0x0001400401007387 */ /* 0x0001e20000100c00 */
[----:B------:R-:W-:Y:S02]  /*4130*/  PRMT R9, R17, 0x5410, R16 ;  /* 0x0000541011097816 */ /* 0x000fe40000000010 */
[----:B------:R-:W-:-:S05]  /*4140*/  PRMT R8, R22, 0x5410, R21 ;  /* 0x0000541016087816 */ /* 0x000fca0000000015 */
[----:B------:R0:W-:Y:S01]  /*4150*/  STL.128 [R1+0x150], R8 ;  /* 0x0001500801007387 */ /* 0x0001e20000100c00 */
[----:B------:R-:W-:Y:S05]  /*4160*/  BRA.U !UP0, `(.L_x_11) ;  /* 0x00000001082c7547 */ /* 0x000fea000b800000 */
[----:B------:R-:W-:Y:S01]  /*4170*/  BSSY.RECONVERGENT B0, `(.L_x_12) ;  /* 0x0000054000007945 */ /* 0x000fe20003800200 */
[----:B0-----:R-:W-:-:S07]  /*4180*/  IMAD.MOV.U32 R4, RZ, RZ, RZ ;  /* 0x000000ffff047224 */ /* 0x001fce00078e00ff */
.L_x_14:
[----:B------:R-:W-:-:S06]  /*4190*/  IMAD.IADD R5, R1, 0x1, R4 ;  /* 0x0000000101057824 */ /* 0x000fcc00078e0204 */
[----:B------:R-:W2:Y:S02]  /*41a0*/  LDL.U8 R5, [R5+0x140] ;  /* 0x0001400005057983 */ /* 0x000ea40000100000 */
[----:B--2---:R-:W-:-:S13]  /*41b0*/  ISETP.NE.AND P0, PT, R5, RZ, PT ;  /* 0x000000ff0500720c */ /* 0x004fda0003f05270 */
[----:B------:R-:W-:Y:S05]  /*41c0*/  @P0 BRA `(.L_x_13) ;  /* 0x0000000400380947 */ /* 0x000fea0003800000 */
[----:B------:R-:W0:Y:S01]  /*41d0*/  LDCU UR4, c[0x0][0x3a0] ;  /* 0x00007400ff0477ac */ /* 0x000e220008000800 */
[----:B------:R-:W-:-:S05]  /*41e0*/  VIADD R4, R4, 0x1 ;  /* 0x0000000104047836 */ /* 0x000fca0000000000 */
[----:B0-----:R-:W-:-:S13]  /*41f0*/  ISETP.NE.AND P0, PT, R4, UR4, PT ;  /* 0x0000000404007c0c */ /* 0x001fda000bf05270 */
[----:B------:R-:W-:Y:S05]  /*4200*/  @P0 BRA `(.L_x_14) ;  /* 0xfffffffc00e00947 */ /* 0x000fea000383ffff */
[----:B------:R-:W-:-:S07]  /*4210*/  IMAD.MOV.U32 R20, RZ, RZ, R3 ;  /* 0x000000ffff147224 */ /* 0x000fce00078e0003 */
.L_x_11:
[----:B------:R-:W2:Y:S01]  /*4220*/  LDC.64 R2, c[0x4][RZ] ;  /* 0x01000000ff027b82 */ /* 0x000ea20000000a00 */
[----:B0-----:R-:W-:-:S05]  /*4230*/  IMAD.MOV.U32 R5, RZ, RZ, 0x1 ;  /* 0x00000001ff057424 */ /* 0x001fca00078e00ff */
[----:B--2---:R-:W2:Y:S02]  /*4240*/  ATOMG.E.EXCH.STRONG.GPU PT, R2, desc[UR6][R2.64], R5 ;  /* 0x80000005020279a8 */ /* 0x004ea4000c1ef106 */
[----:B--2---:R-:W-:-:S13]  /*4250*/  ISETP.NE.AND P0, PT, R2, RZ, PT ;  /* 0x000000ff0200720c */ /* 0x004fda0003f05270 */
[----:B------:R-:W-:Y:S05]  /*4260*/  @P0 EXIT ;  /* 0x000000000000094d */ /* 0x000fea0003800000 */
[----:B------:R-:W2:Y:S04]  /*4270*/  LDL.U8 R25, [R1+0x140] ;  /* 0x0001400001197983 */ /* 0x000ea80000100000 */
[----:B------:R-:W3:Y:S04]  /*4280*/  LDL.U8 R7, [R1+0x141] ;  /* 0x0001410001077983 */ /* 0x000ee80000100000 */
[----:B------:R-:W4:Y:S04]  /*4290*/  LDL.U8 R9, [R1+0x142] ;  /* 0x0001420001097983 */ /* 0x000f280000100000 */
[----:B------:R-:W5:Y:S04]  /*42a0*/  LDL.U8 R11, [R1+0x143] ;  /* 0x00014300010b7983 */ /* 0x000f680000100000 */
[----:B------:R-:W5:Y:S04]  /*42b0*/  LDL.U8 R13, [R1+0x144] ;  /* 0x00014400010d7983 */ /* 0x000f680000100000 */
[----:B------:R-:W5:Y:S04]  /*42c0*/  LDL.U8 R15, [R1+0x145] ;  /* 0x00014500010f7983 */ /* 0x000f680000100000 */
[----:B------:R-:W5:Y:S04]  /*42d0*/  LDL.U8 R17, [R1+0x146] ;  /* 0x0001460001117983 */ /* 0x000f680000100000 */
[----:B------:R-:W5:Y:S01]  /*42e0*/  LDL.U8 R19, [R1+0x147] ;  /* 0x0001470001137983 */ /* 0x000f620000100000 */
[----:B------:R-:W0:Y:S03]  /*42f0*/  LDC.64 R4, c[0x0][0x390] ;  /* 0x0000e400ff047b82 */ /* 0x000e260000000a00 */
[----:B------:R-:W5:Y:S04]  /*4300*/  LDL.U8 R22, [R1+0x148] ;  /* 0x0001480001167983 */ /* 0x000f680000100000 */
[----:B------:R-:W5:Y:S01]  /*4310*/  LDL.U8 R21, [R1+0x149] ;  /* 0x0001490001157983 */ /* 0x000f620000100000 */
[----:B------:R-:W2:Y:S03]  /*4320*/  LDC.64 R2, c[0x0][0x398] ;  /* 0x0000e600ff027b82 */ /* 0x000ea60000000a00 */
[----:B------:R-:W5:Y:S04]  /*4330*/  LDL.U8 R23, [R1+0x14a] ;  /* 0x00014a0001177983 */ /* 0x000f680000100000 */
[----:B------:R-:W5:Y:S04]  /*4340*/  LDL.U8 R27, [R1+0x153] ;  /* 0x00015300011b7983 */ /* 0x000f680000100000 */
[----:B------:R-:W5:Y:S04]  /*4350*/  LDL.U8 R29, [R1+0x154] ;  /* 0x00015400011d7983 */ /* 0x000f680000100000 */
[----:B------:R-:W5:Y:S04]  /*4360*/  LDL.U8 R0, [R1+0x155] ;  /* 0x0001550001007983 */ /* 0x000f680000100000 */
[----:B0-----:R0:W-:Y:S04]  /*4370*/  STG.E desc[UR6][R4.64], R20 ;  /* 0x0000001404007986 */ /* 0x0011e8000c101906 */
[----:B------:R-:W5:Y:S04]  /*4380*/  LDL.U8 R6, [R1+0x157] ;  /* 0x0001570001067983 */ /* 0x000f680000100000 */
[----:B------:R-:W5:Y:S04]  /*4390*/  LDL.U8 R8, [R1+0x158] ;  /* 0x0001580001087983 */ /* 0x000f680000100000 */
[----:B0-----:R-:W5:Y:S04]  /*43a0*/  LDL.U8 R4, [R1+0x156] ;  /* 0x0001560001047983 */ /* 0x001f680000100000 */
[----:B------:R-:W5:Y:S04]  /*43b0*/  LDL.U8 R10, [R1+0x159] ;  /* 0x00015900010a7983 */ /* 0x000f680000100000 */
[----:B------:R-:W5:Y:S04]  /*43c0*/  LDL.U8 R12, [R1+0x15a] ;  /* 0x00015a00010c7983 */ /* 0x000f680000100000 */
[----:B------:R-:W5:Y:S04]  /*43d0*/  LDL.U8 R14, [R1+0x15b] ;  /* 0x00015b00010e7983 */ /* 0x000f680000100000 */
[----:B------:R-:W5:Y:S04]  /*43e0*/  LDL.U8 R16, [R1+0x15c] ;  /* 0x00015c0001107983 */ /* 0x000f680000100000 */
[----:B------:R-:W5:Y:S04]  /*43f0*/  LDL.U8 R18, [R1+0x15d] ;  /* 0x00015d0001127983 */ /* 0x000f680000100000 */
[----:B------:R-:W5:Y:S04]  /*4400*/  LDL.U8 R20, [R1+0x15e] ;  /* 0x00015e0001147983 */ /* 0x000f680000100000 */
[----:B------:R-:W5:Y:S04]  /*4410*/  LDL.U8 R5, [R1+0x15f] ;  /* 0x00015f0001057983 */ /* 0x000f680000100000 */
[----:B--2---:R0:W-:Y:S04]  /*4420*/  STG.E.U8 desc[UR6][R2.64], R25 ;  /* 0x0000001902007986 */ /* 0x0041e8000c101106 */
[----:B---3--:R2:W-:Y:S04]  /*4430*/  STG.E.U8 desc[UR6][R2.64+0x1], R7 ;  /* 0x0000010702007986 */ /* 0x0085e8000c101106 */
[----:B----4-:R3:W-:Y:S04]  /*4440*/  STG.E.U8 desc[UR6][R2.64+0x2], R9 ;  /* 0x0000020902007986 */ /* 0x0107e8000c101106 */
[----:B-----5:R4:W-:Y:S04]  /*4450*/  STG.E.U8 desc[UR6][R2.64+0x3], R11 ;  /* 0x0000030b02007986 */ /* 0x0209e8000c101106 */
[----:B------:R5:W-:Y:S04]  /*4460*/  STG.E.U8 desc[UR6][R2.64+0x4], R13 ;  /* 0x0000040d02007986 */ /* 0x000be8000c101106 */
[----:B------:R1:W-:Y:S04]  /*4470*/  STG.E.U8 desc[UR6][R2.64+0x5], R15 ;  /* 0x0000050f02007986 */ /* 0x0003e8000c101106 */
[----:B------:R1:W-:Y:S04]  /*4480*/  STG.E.U8 desc[UR6][R2.64+0x6], R17 ;  /* 0x0000061102007986 */ /* 0x0003e8000c101106 */
[----:B------:R1:W-:Y:S04]  /*4490*/  STG.E.U8 desc[UR6][R2.64+0x7], R19 ;  /* 0x0000071302007986 */ /* 0x0003e8000c101106 */
[----:B0-----:R-:W5:Y:S04]  /*44a0*/  LDL.U8 R25, [R1+0x14b] ;  /* 0x00014b0001197983 */ /* 0x001f680000100000 */
[----:B--2---:R-:W2:Y:S04]  /*44b0*/  LDL.U8 R7, [R1+0x14c] ;  /* 0x00014c0001077983 */ /* 0x004ea80000100000 */
[----:B---3--:R-:W3:Y:S04]  /*44c0*/  LDL.U8 R9, [R1+0x14d] ;  /* 0x00014d0001097983 */ /* 0x008ee80000100000 */
[----:B----4-:R-:W4:Y:S04]  /*44d0*/  LDL.U8 R11, [R1+0x14e] ;  /* 0x00014e00010b7983 */ /* 0x010f280000100000 */
[----:B-----5:R-:W5:Y:S04]  /*44e0*/  LDL.U8 R13, [R1+0x14f] ;  /* 0x00014f00010d7983 */ /* 0x020f680000100000 */
[----:B-1----:R-:W5:Y:S04]  /*44f0*/  LDL.U8 R15, [R1+0x150] ;  /* 0x00015000010f7983 */ /* 0x002f680000100000 */
[----:B------:R-:W5:Y:S04]  /*4500*/  LDL.U8 R17, [R1+0x151] ;  /* 0x0001510001117983 */ /* 0x000f680000100000 */
[----:B------:R-:W5:Y:S04]  /*4510*/  LDL.U8 R19, [R1+0x152] ;  /* 0x0001520001137983 */ /* 0x000f680000100000 */
[----:B------:R-:W-:Y:S04]  /*4520*/  STG.E.U8 desc[UR6][R2.64+0x8], R22 ;  /* 0x0000081602007986 */ /* 0x000fe8000c101106 */
        /* <DEDUP_REMOVED lines=16> */
[----:B--2---:R-:W-:Y:S04]  /*4630*/  STG.E.U8 desc[UR6][R2.64+0xc], R7 ;  /* 0x00000c0702007986 */ /* 0x004fe8000c101106 */
[----:B---3--:R-:W-:Y:S04]  /*4640*/  STG.E.U8 desc[UR6][R2.64+0xd], R9 ;  /* 0x00000d0902007986 */ /* 0x008fe8000c101106 */
[----:B----4-:R-:W-:Y:S04]  /*4650*/  STG.E.U8 desc[UR6][R2.64+0xe], R11 ;  /* 0x00000e0b02007986 */ /* 0x010fe8000c101106 */
[----:B-----5:R-:W-:Y:S04]  /*4660*/  STG.E.U8 desc[UR6][R2.64+0xf], R13 ;  /* 0x00000f0d02007986 */ /* 0x020fe8000c101106 */
[----:B------:R-:W-:Y:S04]  /*4670*/  STG.E.U8 desc[UR6][R2.64+0x10], R15 ;  /* 0x0000100f02007986 */ /* 0x000fe8000c101106 */
[----:B------:R-:W-:Y:S04]  /*4680*/  STG.E.U8 desc[UR6][R2.64+0x11], R17 ;  /* 0x0000111102007986 */ /* 0x000fe8000c101106 */
[----:B------:R-:W-:Y:S01]  /*4690*/  STG.E.U8 desc[UR6][R2.64+0x12], R19 ;  /* 0x0000121302007986 */ /* 0x000fe2000c101106 */
[----:B------:R-:W-:Y:S05]  /*46a0*/  EXIT ;  /* 0x000000000000794d */ /* 0x000fea0003800000 */
.L_x_13:
[----:B------:R-:W-:Y:S05]  /*46b0*/  BSYNC.RECONVERGENT B0 ;  /* 0x0000000000007941 */ /* 0x000fea0003800200 */
.L_x_12:
[----:B------:R-:W-:-:S05]  /*46c0*/  IMAD.IADD R3, R2, 0x1, R3 ;  /* 0x0000000102037824 */ /* 0x000fca00078e0203 */
[----:B------:R-:W-:-:S13]  /*46d0*/  ISETP.NE.AND P0, PT, R3, -0x1, PT ;  /* 0xffffffff0300780c */ /* 0x000fda0003f05270 */
[----:B------:R-:W-:Y:S05]  /*46e0*/  @P0 BRA `(.L_x_15) ;  /* 0xffffffc000a40947 */ /* 0x000fea000383ffff */
[----:B------:R-:W-:Y:S05]  /*46f0*/  EXIT ;  /* 0x000000000000794d */ /* 0x000fea0003800000 */
.L_x_16:
[----:B------:R-:W-:-:S00]  /*4700*/  BRA `(.L_x_16) ;  /* 0xfffffffc00fc7947 */ /* 0x000fc0000383ffff */
[----:B------:R-:W-:-:S00]  /*4710*/  NOP ;  /* 0x0000000000007918 */ /* 0x000fc00000000000 */
        /* <DEDUP_REMOVED lines=14> */
.L_x_17:


//--------------------- .nv.shared.reserved.0     --------------------------
	.section	.nv.shared.reserved.0,"aw",@nobits
	.weak		__nv_reservedSMEM_offset_0_alias
	.size		__nv_reservedSMEM_offset_0_alias, 0, 64
	.other		__nv_reservedSMEM_offset_0_alias,@"STO_CUDA_RESERVED_SHARED STV_DEFAULT"
__nv_reservedSMEM_offset_0_alias:
	.zero		0
	.zero		64


//--------------------- .nv.global                --------------------------
	.section	.nv.global,"aw",@nobits
.nv.global:
	.type		found,@object
	.size		found,(.L_1 - found)
found:
	.zero		1
.L_1:


//--------------------- .nv.constant0._Z15mineBlockKernelPKcmPjPhj --------------------------
	.section	.nv.constant0._Z15mineBlockKernelPKcmPjPhj,"a",@progbits
	.sectionflags	@""
	.align	4
.nv.constant0._Z15mineBlockKernelPKcmPjPhj:
	.zero		932


//--------------------- SYMBOLS --------------------------

	.type		.nv.reservedSmem.offset0,@object
	.size		.nv.reservedSmem.offset0,0x4
